//
// Generated by NVIDIA NVVM Compiler
//
// Compiler Build ID: CL-36424714
// Cuda compilation tools, release 13.0, V13.0.88
// Based on NVVM 20.0.0
//

.version 9.0
.target sm_100
.address_size 64

	// .globl	_Z22sgemm_vectorize_kernelILi64ELi64ELi8ELi8ELi8EEvPfS0_S0_iii
// _ZZ22sgemm_vectorize_kernelILi64ELi64ELi8ELi8ELi8EEvPfS0_S0_iiiE6smem_a has been demoted
// _ZZ22sgemm_vectorize_kernelILi64ELi64ELi8ELi8ELi8EEvPfS0_S0_iiiE6smem_b has been demoted

.visible .entry _Z22sgemm_vectorize_kernelILi64ELi64ELi8ELi8ELi8EEvPfS0_S0_iii(
	.param .u64 .ptr .align 1 _Z22sgemm_vectorize_kernelILi64ELi64ELi8ELi8ELi8EEvPfS0_S0_iii_param_0,
	.param .u64 .ptr .align 1 _Z22sgemm_vectorize_kernelILi64ELi64ELi8ELi8ELi8EEvPfS0_S0_iii_param_1,
	.param .u64 .ptr .align 1 _Z22sgemm_vectorize_kernelILi64ELi64ELi8ELi8ELi8EEvPfS0_S0_iii_param_2,
	.param .u32 _Z22sgemm_vectorize_kernelILi64ELi64ELi8ELi8ELi8EEvPfS0_S0_iii_param_3,
	.param .u32 _Z22sgemm_vectorize_kernelILi64ELi64ELi8ELi8ELi8EEvPfS0_S0_iii_param_4,
	.param .u32 _Z22sgemm_vectorize_kernelILi64ELi64ELi8ELi8ELi8EEvPfS0_S0_iii_param_5
)
.maxntid 64
.minnctapersm 1
{
	.reg .pred 	%p<4>;
	.reg .b32 	%r<69>;
	.reg .b32 	%f<483>;
	.reg .b64 	%rd<87>;
	// demoted variable
	.shared .align 4 .b8 _ZZ22sgemm_vectorize_kernelILi64ELi64ELi8ELi8ELi8EEvPfS0_S0_iiiE6smem_a[2048];
	// demoted variable
	.shared .align 4 .b8 _ZZ22sgemm_vectorize_kernelILi64ELi64ELi8ELi8ELi8EEvPfS0_S0_iiiE6smem_b[2048];
	ld.param.u64 	%rd8, [_Z22sgemm_vectorize_kernelILi64ELi64ELi8ELi8ELi8EEvPfS0_S0_iii_param_0];
	ld.param.u64 	%rd9, [_Z22sgemm_vectorize_kernelILi64ELi64ELi8ELi8ELi8EEvPfS0_S0_iii_param_1];
	ld.param.u64 	%rd7, [_Z22sgemm_vectorize_kernelILi64ELi64ELi8ELi8ELi8EEvPfS0_S0_iii_param_2];
	ld.param.u32 	%r16, [_Z22sgemm_vectorize_kernelILi64ELi64ELi8ELi8ELi8EEvPfS0_S0_iii_param_4];
	ld.param.u32 	%r17, [_Z22sgemm_vectorize_kernelILi64ELi64ELi8ELi8ELi8EEvPfS0_S0_iii_param_5];
	cvta.to.global.u64 	%rd10, %rd8;
	cvta.to.global.u64 	%rd11, %rd9;
	mov.u32 	%r18, %ctaid.y;
	mov.u32 	%r19, %ctaid.x;
	shl.b32 	%r20, %r18, 6;
	mul.lo.s32 	%r21, %r17, %r20;
	mul.wide.s32 	%rd12, %r21, 4;
	add.s64 	%rd85, %rd10, %rd12;
	shl.b32 	%r22, %r19, 6;
	mul.wide.u32 	%rd13, %r22, 4;
	add.s64 	%rd86, %rd11, %rd13;
	mad.lo.s32 	%r1, %r16, %r20, %r22;
	mov.u32 	%r2, %tid.x;
	and.b32  	%r3, %r2, 56;
	shl.b32 	%r23, %r2, 3;
	and.b32  	%r4, %r23, 56;
	setp.lt.s32 	%p1, %r17, 1;
	mov.f32 	%f355, 0f00000000;
	mov.f32 	%f356, %f355;
	mov.f32 	%f357, %f355;
	mov.f32 	%f358, %f355;
	mov.f32 	%f359, %f355;
	mov.f32 	%f360, %f355;
	mov.f32 	%f361, %f355;
	mov.f32 	%f362, %f355;
	mov.f32 	%f363, %f355;
	mov.f32 	%f364, %f355;
	mov.f32 	%f365, %f355;
	mov.f32 	%f366, %f355;
	mov.f32 	%f367, %f355;
	mov.f32 	%f368, %f355;
	mov.f32 	%f369, %f355;
	mov.f32 	%f370, %f355;
	mov.f32 	%f371, %f355;
	mov.f32 	%f372, %f355;
	mov.f32 	%f373, %f355;
	mov.f32 	%f374, %f355;
	mov.f32 	%f375, %f355;
	mov.f32 	%f376, %f355;
	mov.f32 	%f377, %f355;
	mov.f32 	%f378, %f355;
	mov.f32 	%f379, %f355;
	mov.f32 	%f380, %f355;
	mov.f32 	%f381, %f355;
	mov.f32 	%f382, %f355;
	mov.f32 	%f383, %f355;
	mov.f32 	%f384, %f355;
	mov.f32 	%f385, %f355;
	mov.f32 	%f386, %f355;
	mov.f32 	%f387, %f355;
	mov.f32 	%f388, %f355;
	mov.f32 	%f389, %f355;
	mov.f32 	%f390, %f355;
	mov.f32 	%f391, %f355;
	mov.f32 	%f392, %f355;
	mov.f32 	%f393, %f355;
	mov.f32 	%f394, %f355;
	mov.f32 	%f395, %f355;
	mov.f32 	%f396, %f355;
	mov.f32 	%f397, %f355;
	mov.f32 	%f398, %f355;
	mov.f32 	%f399, %f355;
	mov.f32 	%f400, %f355;
	mov.f32 	%f401, %f355;
	mov.f32 	%f402, %f355;
	mov.f32 	%f403, %f355;
	mov.f32 	%f404, %f355;
	mov.f32 	%f405, %f355;
	mov.f32 	%f406, %f355;
	mov.f32 	%f407, %f355;
	mov.f32 	%f408, %f355;
	mov.f32 	%f409, %f355;
	mov.f32 	%f410, %f355;
	mov.f32 	%f411, %f355;
	mov.f32 	%f412, %f355;
	mov.f32 	%f413, %f355;
	mov.f32 	%f414, %f355;
	mov.f32 	%f415, %f355;
	mov.f32 	%f416, %f355;
	mov.f32 	%f417, %f355;
	mov.f32 	%f418, %f355;
	@%p1 bra 	$L__BB0_5;
	shl.b32 	%r25, %r2, 2;
	and.b32  	%r26, %r25, 60;
	shr.u32 	%r27, %r2, 4;
	and.b32  	%r28, %r25, 4;
	shr.u32 	%r29, %r2, 1;
	shl.b32 	%r5, %r16, 3;
	mad.lo.s32 	%r6, %r29, %r17, %r28;
	shl.b32 	%r30, %r29, 2;
	shl.b32 	%r31, %r2, 10;
	and.b32  	%r32, %r31, 1024;
	or.b32  	%r33, %r32, %r30;
	mov.u32 	%r34, _ZZ22sgemm_vectorize_kernelILi64ELi64ELi8ELi8ELi8EEvPfS0_S0_iiiE6smem_a;
	add.s32 	%r7, %r34, %r33;
	shl.b32 	%r35, %r17, 5;
	add.s32 	%r8, %r6, %r35;
	shl.b32 	%r36, %r2, 4;
	and.b32  	%r37, %r36, 240;
	shl.b32 	%r38, %r27, 8;
	or.b32  	%r39, %r38, %r37;
	mov.u32 	%r40, _ZZ22sgemm_vectorize_kernelILi64ELi64ELi8ELi8ELi8EEvPfS0_S0_iiiE6smem_b;
	add.s32 	%r9, %r40, %r39;
	mad.lo.s32 	%r10, %r27, %r16, %r26;
	shl.b32 	%r41, %r16, 2;
	add.s32 	%r11, %r10, %r41;
	mov.b32 	%r67, 0;
	mov.f32 	%f355, 0f00000000;
	mul.wide.u32 	%rd14, %r6, 4;
	mul.wide.u32 	%rd16, %r8, 4;
	mul.wide.s32 	%rd18, %r10, 4;
$L__BB0_2:
	add.s64 	%rd15, %rd85, %rd14;
	ld.global.v4.f32 	{%f259, %f260, %f261, %f262}, [%rd15];
	st.shared.f32 	[%r7], %f259;
	st.shared.f32 	[%r7+256], %f260;
	st.shared.f32 	[%r7+512], %f261;
	st.shared.f32 	[%r7+768], %f262;
	add.s64 	%rd17, %rd85, %rd16;
	ld.global.v4.f32 	{%f263, %f264, %f265, %f266}, [%rd17];
	st.shared.f32 	[%r7+128], %f263;
	st.shared.f32 	[%r7+384], %f264;
	st.shared.f32 	[%r7+640], %f265;
	st.shared.f32 	[%r7+896], %f266;
	add.s64 	%rd19, %rd86, %rd18;
	ld.global.v4.f32 	{%f267, %f268, %f269, %f270}, [%rd19];
	st.shared.v4.f32 	[%r9], {%f267, %f268, %f269, %f270};
	mul.wide.s32 	%rd20, %r11, 4;
	add.s64 	%rd21, %rd86, %rd20;
	ld.global.v4.f32 	{%f271, %f272, %f273, %f274}, [%rd21];
	st.shared.v4.f32 	[%r9+1024], {%f271, %f272, %f273, %f274};
	bar.sync 	0;
	mov.b32 	%r68, 0;
$L__BB0_3:
	shl.b32 	%r43, %r68, 6;
	or.b32  	%r44, %r3, %r43;
	shl.b32 	%r45, %r44, 2;
	add.s32 	%r47, %r34, %r45;
	ld.shared.v4.f32 	{%f275, %f276, %f277, %f278}, [%r47];
	ld.shared.v4.f32 	{%f279, %f280, %f281, %f282}, [%r47+16];
	or.b32  	%r48, %r4, %r43;
	shl.b32 	%r49, %r48, 2;
	add.s32 	%r51, %r40, %r49;
	ld.shared.v4.f32 	{%f283, %f284, %f285, %f286}, [%r51];
	ld.shared.v4.f32 	{%f287, %f288, %f289, %f290}, [%r51+16];
	fma.rn.f32 	%f418, %f275, %f283, %f418;
	fma.rn.f32 	%f417, %f275, %f284, %f417;
	fma.rn.f32 	%f416, %f275, %f285, %f416;
	fma.rn.f32 	%f415, %f275, %f286, %f415;
	fma.rn.f32 	%f414, %f275, %f287, %f414;
	fma.rn.f32 	%f413, %f275, %f288, %f413;
	fma.rn.f32 	%f412, %f275, %f289, %f412;
	fma.rn.f32 	%f411, %f275, %f290, %f411;
	fma.rn.f32 	%f410, %f276, %f283, %f410;
	fma.rn.f32 	%f409, %f276, %f284, %f409;
	fma.rn.f32 	%f408, %f276, %f285, %f408;
	fma.rn.f32 	%f407, %f276, %f286, %f407;
	fma.rn.f32 	%f406, %f276, %f287, %f406;
	fma.rn.f32 	%f405, %f276, %f288, %f405;
	fma.rn.f32 	%f404, %f276, %f289, %f404;
	fma.rn.f32 	%f403, %f276, %f290, %f403;
	fma.rn.f32 	%f402, %f277, %f283, %f402;
	fma.rn.f32 	%f401, %f277, %f284, %f401;
	fma.rn.f32 	%f400, %f277, %f285, %f400;
	fma.rn.f32 	%f399, %f277, %f286, %f399;
	fma.rn.f32 	%f398, %f277, %f287, %f398;
	fma.rn.f32 	%f397, %f277, %f288, %f397;
	fma.rn.f32 	%f396, %f277, %f289, %f396;
	fma.rn.f32 	%f395, %f277, %f290, %f395;
	fma.rn.f32 	%f394, %f278, %f283, %f394;
	fma.rn.f32 	%f393, %f278, %f284, %f393;
	fma.rn.f32 	%f392, %f278, %f285, %f392;
	fma.rn.f32 	%f391, %f278, %f286, %f391;
	fma.rn.f32 	%f390, %f278, %f287, %f390;
	fma.rn.f32 	%f389, %f278, %f288, %f389;
	fma.rn.f32 	%f388, %f278, %f289, %f388;
	fma.rn.f32 	%f387, %f278, %f290, %f387;
	fma.rn.f32 	%f386, %f279, %f283, %f386;
	fma.rn.f32 	%f385, %f279, %f284, %f385;
	fma.rn.f32 	%f384, %f279, %f285, %f384;
	fma.rn.f32 	%f383, %f279, %f286, %f383;
	fma.rn.f32 	%f382, %f279, %f287, %f382;
	fma.rn.f32 	%f381, %f279, %f288, %f381;
	fma.rn.f32 	%f380, %f279, %f289, %f380;
	fma.rn.f32 	%f379, %f279, %f290, %f379;
	fma.rn.f32 	%f378, %f280, %f283, %f378;
	fma.rn.f32 	%f377, %f280, %f284, %f377;
	fma.rn.f32 	%f376, %f280, %f285, %f376;
	fma.rn.f32 	%f375, %f280, %f286, %f375;
	fma.rn.f32 	%f374, %f280, %f287, %f374;
	fma.rn.f32 	%f373, %f280, %f288, %f373;
	fma.rn.f32 	%f372, %f280, %f289, %f372;
	fma.rn.f32 	%f371, %f280, %f290, %f371;
	fma.rn.f32 	%f370, %f281, %f283, %f370;
	fma.rn.f32 	%f369, %f281, %f284, %f369;
	fma.rn.f32 	%f368, %f281, %f285, %f368;
	fma.rn.f32 	%f367, %f281, %f286, %f367;
	fma.rn.f32 	%f366, %f281, %f287, %f366;
	fma.rn.f32 	%f365, %f281, %f288, %f365;
	fma.rn.f32 	%f364, %f281, %f289, %f364;
	fma.rn.f32 	%f363, %f281, %f290, %f363;
	fma.rn.f32 	%f362, %f282, %f283, %f362;
	fma.rn.f32 	%f361, %f282, %f284, %f361;
	fma.rn.f32 	%f360, %f282, %f285, %f360;
	fma.rn.f32 	%f359, %f282, %f286, %f359;
	fma.rn.f32 	%f358, %f282, %f287, %f358;
	fma.rn.f32 	%f357, %f282, %f288, %f357;
	fma.rn.f32 	%f356, %f282, %f289, %f356;
	fma.rn.f32 	%f355, %f282, %f290, %f355;
	add.s32 	%r68, %r68, 1;
	setp.ne.s32 	%p2, %r68, 8;
	@%p2 bra 	$L__BB0_3;
	bar.sync 	0;
	add.s32 	%r67, %r67, 8;
	setp.lt.s32 	%p3, %r67, %r17;
	mul.wide.s32 	%rd22, %r5, 4;
	add.s64 	%rd86, %rd86, %rd22;
	add.s64 	%rd85, %rd85, 32;
	@%p3 bra 	$L__BB0_2;
$L__BB0_5:
	cvt.s64.s32 	%rd23, %r1;
	cvta.to.global.u64 	%rd24, %rd7;
	mad.lo.s32 	%r52, %r3, %r16, %r4;
	cvt.s64.s32 	%rd25, %r52;
	add.s64 	%rd26, %rd25, %rd23;
	shl.b64 	%rd27, %rd26, 2;
	add.s64 	%rd28, %rd24, %rd27;
	st.global.v4.f32 	[%rd28], {%f418, %f417, %f416, %f415};
	st.global.v4.f32 	[%rd28+16], {%f414, %f413, %f412, %f411};
	add.s32 	%r53, %r52, %r16;
	cvt.s64.s32 	%rd29, %r53;
	add.s64 	%rd30, %rd29, %rd23;
	shl.b64 	%rd31, %rd30, 2;
	add.s64 	%rd32, %rd24, %rd31;
	st.global.v4.f32 	[%rd32], {%f410, %f409, %f408, %f407};
	add.s32 	%r54, %r53, 4;
	cvt.s64.s32 	%rd33, %r54;
	add.s64 	%rd34, %rd33, %rd23;
	shl.b64 	%rd35, %rd34, 2;
	add.s64 	%rd36, %rd24, %rd35;
	st.global.v4.f32 	[%rd36], {%f406, %f405, %f404, %f403};
	add.s32 	%r55, %r53, %r16;
	cvt.s64.s32 	%rd37, %r55;
	add.s64 	%rd38, %rd37, %rd23;
	shl.b64 	%rd39, %rd38, 2;
	add.s64 	%rd40, %rd24, %rd39;
	st.global.v4.f32 	[%rd40], {%f402, %f401, %f400, %f399};
	add.s32 	%r56, %r54, %r16;
	cvt.s64.s32 	%rd41, %r56;
	add.s64 	%rd42, %rd41, %rd23;
	shl.b64 	%rd43, %rd42, 2;
	add.s64 	%rd44, %rd24, %rd43;
	st.global.v4.f32 	[%rd44], {%f398, %f397, %f396, %f395};
	add.s32 	%r57, %r55, %r16;
	cvt.s64.s32 	%rd45, %r57;
	add.s64 	%rd46, %rd45, %rd23;
	shl.b64 	%rd47, %rd46, 2;
	add.s64 	%rd48, %rd24, %rd47;
	st.global.v4.f32 	[%rd48], {%f394, %f393, %f392, %f391};
	add.s32 	%r58, %r56, %r16;
	cvt.s64.s32 	%rd49, %r58;
	add.s64 	%rd50, %rd49, %rd23;
	shl.b64 	%rd51, %rd50, 2;
	add.s64 	%rd52, %rd24, %rd51;
	st.global.v4.f32 	[%rd52], {%f390, %f389, %f388, %f387};
	add.s32 	%r59, %r57, %r16;
	cvt.s64.s32 	%rd53, %r59;
	add.s64 	%rd54, %rd53, %rd23;
	shl.b64 	%rd55, %rd54, 2;
	add.s64 	%rd56, %rd24, %rd55;
	st.global.v4.f32 	[%rd56], {%f386, %f385, %f384, %f383};
	add.s32 	%r60, %r58, %r16;
	cvt.s64.s32 	%rd57, %r60;
	add.s64 	%rd58, %rd57, %rd23;
	shl.b64 	%rd59, %rd58, 2;
	add.s64 	%rd60, %rd24, %rd59;
	st.global.v4.f32 	[%rd60], {%f382, %f381, %f380, %f379};
	add.s32 	%r61, %r59, %r16;
	cvt.s64.s32 	%rd61, %r61;
	add.s64 	%rd62, %rd61, %rd23;
	shl.b64 	%rd63, %rd62, 2;
	add.s64 	%rd64, %rd24, %rd63;
	st.global.v4.f32 	[%rd64], {%f378, %f377, %f376, %f375};
	add.s32 	%r62, %r60, %r16;
	cvt.s64.s32 	%rd65, %r62;
	add.s64 	%rd66, %rd65, %rd23;
	shl.b64 	%rd67, %rd66, 2;
	add.s64 	%rd68, %rd24, %rd67;
	st.global.v4.f32 	[%rd68], {%f374, %f373, %f372, %f371};
	add.s32 	%r63, %r61, %r16;
	cvt.s64.s32 	%rd69, %r63;
	add.s64 	%rd70, %rd69, %rd23;
	shl.b64 	%rd71, %rd70, 2;
	add.s64 	%rd72, %rd24, %rd71;
	st.global.v4.f32 	[%rd72], {%f370, %f369, %f368, %f367};
	add.s32 	%r64, %r62, %r16;
	cvt.s64.s32 	%rd73, %r64;
	add.s64 	%rd74, %rd73, %rd23;
	shl.b64 	%rd75, %rd74, 2;
	add.s64 	%rd76, %rd24, %rd75;
	st.global.v4.f32 	[%rd76], {%f366, %f365, %f364, %f363};
	add.s32 	%r65, %r63, %r16;
	cvt.s64.s32 	%rd77, %r65;
	add.s64 	%rd78, %rd77, %rd23;
	shl.b64 	%rd79, %rd78, 2;
	add.s64 	%rd80, %rd24, %rd79;
	st.global.v4.f32 	[%rd80], {%f362, %f361, %f360, %f359};
	add.s32 	%r66, %r64, %r16;
	cvt.s64.s32 	%rd81, %r66;
	add.s64 	%rd82, %rd81, %rd23;
	shl.b64 	%rd83, %rd82, 2;
	add.s64 	%rd84, %rd24, %rd83;
	st.global.v4.f32 	[%rd84], {%f358, %f357, %f356, %f355};
	ret;

}


// ===== COMPILED SASS (sm_100) =====

	.target	sm_100

	.elftype	@"ET_EXEC"


//--------------------- .note.nv.tkinfo           --------------------------
	.section	.note.nv.tkinfo,"",@"SHT_NOTE"
	.sectionflags	@"SHF_NOTE_NV_TKINFO"
	.tkinfo
        /*0018*/ 	.word	0x00000002
        /*0030*/ 	.string	""
        /*0030*/ 	.string	"ptxas"
        /*0030*/ 	.string	"Cuda compilation tools, release 13.0, V13.0.88"
        /*0030*/ 	.string	"Build cuda_13.0.r13.0/compiler.36424714_0"
        /*0030*/ 	.string	"-arch sm_100 -m 64 "



//--------------------- .note.nv.cuinfo           --------------------------
	.section	.note.nv.cuinfo,"",@"SHT_NOTE"
	.sectionflags	@"SHF_NOTE_NV_CUINFO"
        /*0018*/ 	.short	0x0002
        /*001a*/ 	.short	0x0064
        /*001c*/ 	.short	0x0082
	.zero		2


//--------------------- .nv.info                  --------------------------
	.section	.nv.info,"",@"SHT_CUDA_INFO"
	.align	4


	//----- nvinfo : EIATTR_REGCOUNT
	.align		4
        /*0000*/ 	.byte	0x04, 0x2f
        /*0002*/ 	.short	(.L_1 - .L_0)
	.align		4
.L_0:
        /*0004*/ 	.word	index@(_Z22sgemm_vectorize_kernelILi64ELi64ELi8ELi8ELi8EEvPfS0_S0_iii)
        /*0008*/ 	.word	0x00000072


	//----- nvinfo : EIATTR_FRAME_SIZE
	.align		4
.L_1:
        /*000c*/ 	.byte	0x04, 0x11
        /*000e*/ 	.short	(.L_3 - .L_2)
	.align		4
.L_2:
        /*0010*/ 	.word	index@(_Z22sgemm_vectorize_kernelILi64ELi64ELi8ELi8ELi8EEvPfS0_S0_iii)
        /*0014*/ 	.word	0x00000000


	//----- nvinfo : EIATTR_MIN_STACK_SIZE
	.align		4
.L_3:
        /*0018*/ 	.byte	0x04, 0x12
        /*001a*/ 	.short	(.L_5 - .L_4)
	.align		4
.L_4:
        /*001c*/ 	.word	index@(_Z22sgemm_vectorize_kernelILi64ELi64ELi8ELi8ELi8EEvPfS0_S0_iii)
        /*0020*/ 	.word	0x00000000
.L_5:


//--------------------- .nv.compat                --------------------------
	.section	.nv.compat,"",@"SHT_CUDA_COMPAT_INFO"
	.align	4
        /*0000*/ 	.byte	0x02, 0x09, 0x00, 0x00, 0x02, 0x02, 0x01, 0x00, 0x02, 0x05, 0x05, 0x00, 0x03, 0x07, 0x01, 0x01
        /*0010*/ 	.byte	0x02, 0x03, 0x00, 0x00, 0x02, 0x06, 0x01, 0x00, 0x04, 0x0b, 0x08, 0x00, 0x09, 0x00, 0x00, 0x00
        /*0020*/ 	.byte	0x00, 0x00, 0x00, 0x00


//--------------------- .nv.info._Z22sgemm_vectorize_kernelILi64ELi64ELi8ELi8ELi8EEvPfS0_S0_iii --------------------------
	.section	.nv.info._Z22sgemm_vectorize_kernelILi64ELi64ELi8ELi8ELi8EEvPfS0_S0_iii,"",@"SHT_CUDA_INFO"
	.sectionflags	@""
	.align	4


	//----- nvinfo : EIATTR_CUDA_API_VERSION
	.align		4
        /*0000*/ 	.byte	0x04, 0x37
        /*0002*/ 	.short	(.L_7 - .L_6)
.L_6:
        /*0004*/ 	.word	0x00000082


	//----- nvinfo : EIATTR_KPARAM_INFO
	.align		4
.L_7:
        /*0008*/ 	.byte	0x04, 0x17
        /*000a*/ 	.short	(.L_9 - .L_8)
.L_8:
        /*000c*/ 	.word	0x00000000
        /*0010*/ 	.short	0x0005
        /*0012*/ 	.short	0x0020
        /*0014*/ 	.byte	0x00, 0xf0, 0x11, 0x00


	//----- nvinfo : EIATTR_KPARAM_INFO
	.align		4
.L_9:
        /*0018*/ 	.byte	0x04, 0x17
        /*001a*/ 	.short	(.L_11 - .L_10)
.L_10:
        /*001c*/ 	.word	0x00000000
        /*0020*/ 	.short	0x0004
        /*0022*/ 	.short	0x001c
        /*0024*/ 	.byte	0x00, 0xf0, 0x11, 0x00


	//----- nvinfo : EIATTR_KPARAM_INFO
	.align		4
.L_11:
        /*0028*/ 	.byte	0x04, 0x17
        /*002a*/ 	.short	(.L_13 - .L_12)
.L_12:
        /*002c*/ 	.word	0x00000000
        /*0030*/ 	.short	0x0003
        /*0032*/ 	.short	0x0018
        /*0034*/ 	.byte	0x00, 0xf0, 0x11, 0x00


	//----- nvinfo : EIATTR_KPARAM_INFO
	.align		4
.L_13:
        /*0038*/ 	.byte	0x04, 0x17
        /*003a*/ 	.short	(.L_15 - .L_14)
.L_14:
        /*003c*/ 	.word	0x00000000
        /*0040*/ 	.short	0x0002
        /*0042*/ 	.short	0x0010
        /*0044*/ 	.byte	0x00, 0xf5, 0x21, 0x00


	//----- nvinfo : EIATTR_KPARAM_INFO
	.align		4
.L_15:
        /*0048*/ 	.byte	0x04, 0x17
        /*004a*/ 	.short	(.L_17 - .L_16)
.L_16:
        /*004c*/ 	.word	0x00000000
        /*0050*/ 	.short	0x0001
        /*0052*/ 	.short	0x0008
        /*0054*/ 	.byte	0x00, 0xf5, 0x21, 0x00


	//----- nvinfo : EIATTR_KPARAM_INFO
	.align		4
.L_17:
        /*0058*/ 	.byte	0x04, 0x17
        /*005a*/ 	.short	(.L_19 - .L_18)
.L_18:
        /*005c*/ 	.word	0x00000000
        /*0060*/ 	.short	0x0000
        /*0062*/ 	.short	0x0000
        /*0064*/ 	.byte	0x00, 0xf5, 0x21, 0x00


	//----- nvinfo : EIATTR_SPARSE_MMA_MASK
	.align		4
.L_19:
        /*0068*/ 	.byte	0x03, 0x50
        /*006a*/ 	.short	0x0000


	//----- nvinfo : EIATTR_MAXREG_COUNT
	.align		4
        /*006c*/ 	.byte	0x03, 0x1b
        /*006e*/ 	.short	0x00ff


	//----- nvinfo : EIATTR_NUM_BARRIERS
	.align		4
        /*0070*/ 	.byte	0x02, 0x4c
        /*0072*/ 	.byte	0x01
	.zero		1


	//----- nvinfo : EIATTR_MERCURY_ISA_VERSION
	.align		4
        /*0074*/ 	.byte	0x03, 0x5f
        /*0076*/ 	.short	0x0101


	//----- nvinfo : EIATTR_VRC_CTA_INIT_COUNT
	.align		4
        /*0078*/ 	.byte	0x02, 0x4a
	.zero		1
	.zero		1


	//----- nvinfo : EIATTR_EXIT_INSTR_OFFSETS
	.align		4
        /*007c*/ 	.byte	0x04, 0x1c
        /*007e*/ 	.short	(.L_21 - .L_20)


	//   ....[0]....
.L_20:
        /*0080*/ 	.word	0x00003020


	//----- nvinfo : EIATTR_MAX_THREADS
	.align		4
.L_21:
        /*0084*/ 	.byte	0x04, 0x05
        /*0086*/ 	.short	(.L_23 - .L_22)
.L_22:
        /*0088*/ 	.word	0x00000040
        /*008c*/ 	.word	0x00000001
        /*0090*/ 	.word	0x00000001


	//----- nvinfo : EIATTR_CBANK_PARAM_SIZE
	.align		4
.L_23:
        /*0094*/ 	.byte	0x03, 0x19
        /*0096*/ 	.short	0x0024


	//----- nvinfo : EIATTR_PARAM_CBANK
	.align		4
        /*0098*/ 	.byte	0x04, 0x0a
        /*009a*/ 	.short	(.L_25 - .L_24)
	.align		4
.L_24:
        /*009c*/ 	.word	index@(.nv.constant0._Z22sgemm_vectorize_kernelILi64ELi64ELi8ELi8ELi8EEvPfS0_S0_iii)
        /*00a0*/ 	.short	0x0380
        /*00a2*/ 	.short	0x0024


	//----- nvinfo : EIATTR_SW_WAR
	.align		4
.L_25:
        /*00a4*/ 	.byte	0x04, 0x36
        /*00a6*/ 	.short	(.L_27 - .L_26)
.L_26:
        /*00a8*/ 	.word	0x00000008
.L_27:


//--------------------- .nv.callgraph             --------------------------
	.section	.nv.callgraph,"",@"SHT_CUDA_CALLGRAPH"
	.align	4
	.sectionentsize	8
	.align		4
        /*0000*/ 	.word	0x00000000
	.align		4
        /*0004*/ 	.word	0xffffffff
	.align		4
        /*0008*/ 	.word	0x00000000
	.align		4
        /*000c*/ 	.word	0xfffffffe
	.align		4
        /*0010*/ 	.word	0x00000000
	.align		4
        /*0014*/ 	.word	0xfffffffd
	.align		4
        /*0018*/ 	.word	0x00000000
	.align		4
        /*001c*/ 	.word	0xfffffffc


//--------------------- .text._Z22sgemm_vectorize_kernelILi64ELi64ELi8ELi8ELi8EEvPfS0_S0_iii --------------------------
	.section	.text._Z22sgemm_vectorize_kernelILi64ELi64ELi8ELi8ELi8EEvPfS0_S0_iii,"ax",@progbits
	.align	128
        .global         _Z22sgemm_vectorize_kernelILi64ELi64ELi8ELi8ELi8EEvPfS0_S0_iii
        .type           _Z22sgemm_vectorize_kernelILi64ELi64ELi8ELi8ELi8EEvPfS0_S0_iii,@function
        .size           _Z22sgemm_vectorize_kernelILi64ELi64ELi8ELi8ELi8EEvPfS0_S0_iii,(.L_x_3 - _Z22sgemm_vectorize_kernelILi64ELi64ELi8ELi8ELi8EEvPfS0_S0_iii)
        .other          _Z22sgemm_vectorize_kernelILi64ELi64ELi8ELi8ELi8EEvPfS0_S0_iii,@"STO_CUDA_ENTRY STV_DEFAULT"
_Z22sgemm_vectorize_kernelILi64ELi64ELi8ELi8ELi8EEvPfS0_S0_iii:
.text._Z22sgemm_vectorize_kernelILi64ELi64ELi8ELi8ELi8EEvPfS0_S0_iii:
[----:B------:R-:W-:Y:S01]  /*0000*/  LDC R1, c[0x0][0x37c] ;  /* 0x0000df00ff017b82 */ /* 0x000fe20000000800 */
[----:B------:R-:W0:Y:S07]  /*0010*/  S2R R5, SR_CTAID.X ;  /* 0x0000000000057919 */ /* 0x000e2e0000002500 */
[----:B------:R-:W1:Y:S01]  /*0020*/  LDC R0, c[0x0][0x3a0] ;  /* 0x0000e800ff007b82 */ /* 0x000e620000000800 */
[----:B------:R-:W2:Y:S01]  /*0030*/  LDCU.64 UR8, c[0x0][0x358] ;  /* 0x00006b00ff0877ac */ /* 0x000ea20008000a00 */
[----:B------:R-:W-:Y:S01]  /*0040*/  CS2R R22, SRZ ;  /* 0x0000000000167805 */ /* 0x000fe2000001ff00 */
[----:B------:R-:W3:Y:S01]  /*0050*/  S2R R6, SR_TID.X ;  /* 0x0000000000067919 */ /* 0x000ee20000002100 */
[----:B------:R-:W-:-:S02]  /*0060*/  CS2R R20, SRZ ;  /* 0x0000000000147805 */ /* 0x000fc4000001ff00 */
[----:B------:R-:W-:Y:S02]  /*0070*/  CS2R R14, SRZ ;  /* 0x00000000000e7805 */ /* 0x000fe4000001ff00 */
[----:B------:R-:W-:Y:S02]  /*0080*/  CS2R R12, SRZ ;  /* 0x00000000000c7805 */ /* 0x000fe4000001ff00 */
[----:B------:R-:W-:Y:S01]  /*0090*/  CS2R R26, SRZ ;  /* 0x00000000001a7805 */ /* 0x000fe2000001ff00 */
[----:B------:R-:W4:Y:S01]  /*00a0*/  S2UR UR4, SR_CTAID.Y ;  /* 0x00000000000479c3 */ /* 0x000f220000002600 */
[----:B------:R-:W-:Y:S02]  /*00b0*/  CS2R R24, SRZ ;  /* 0x0000000000187805 */ /* 0x000fe4000001ff00 */
[----:B------:R-:W-:Y:S02]  /*00c0*/  CS2R R66, SRZ ;  /* 0x0000000000427805 */ /* 0x000fe4000001ff00 */
[----:B------:R-:W-:-:S02]  /*00d0*/  CS2R R64, SRZ ;  /* 0x0000000000407805 */ /* 0x000fc4000001ff00 */
[----:B------:R-:W-:Y:S02]  /*00e0*/  CS2R R34, SRZ ;  /* 0x0000000000227805 */ /* 0x000fe4000001ff00 */
[----:B------:R-:W-:Y:S02]  /*00f0*/  CS2R R32, SRZ ;  /* 0x0000000000207805 */ /* 0x000fe4000001ff00 */
[----:B------:R-:W-:Y:S02]  /*0100*/  CS2R R62, SRZ ;  /* 0x00000000003e7805 */ /* 0x000fe4000001ff00 */
[----:B------:R-:W-:Y:S01]  /*0110*/  CS2R R60, SRZ ;  /* 0x00000000003c7805 */ /* 0x000fe2000001ff00 */
[----:B------:R-:W5:Y:S01]  /*0120*/  LDC.64 R100, c[0x0][0x388] ;  /* 0x0000e200ff647b82 */ /* 0x000f620000000a00 */
[----:B------:R-:W-:Y:S02]  /*0130*/  CS2R R42, SRZ ;  /* 0x00000000002a7805 */ /* 0x000fe4000001ff00 */
[----:B------:R-:W-:-:S02]  /*0140*/  CS2R R40, SRZ ;  /* 0x0000000000287805 */ /* 0x000fc4000001ff00 */
[----:B------:R-:W-:Y:S02]  /*0150*/  CS2R R74, SRZ ;  /* 0x00000000004a7805 */ /* 0x000fe4000001ff00 */
[----:B------:R-:W-:Y:S02]  /*0160*/  CS2R R72, SRZ ;  /* 0x0000000000487805 */ /* 0x000fe4000001ff00 */
[----:B------:R-:W-:Y:S02]  /*0170*/  CS2R R50, SRZ ;  /* 0x0000000000327805 */ /* 0x000fe4000001ff00 */
[----:B------:R-:W-:Y:S02]  /*0180*/  CS2R R48, SRZ ;  /* 0x0000000000307805 */ /* 0x000fe4000001ff00 */
[----:B------:R-:W-:Y:S01]  /*0190*/  CS2R R70, SRZ ;  /* 0x0000000000467805 */ /* 0x000fe2000001ff00 */
[----:B------:R-:W2:Y:S01]  /*01a0*/  LDC R2, c[0x0][0x39c] ;  /* 0x0000e700ff027b82 */ /* 0x000ea20000000800 */
[----:B-1----:R-:W-:-:S02]  /*01b0*/  ISETP.GE.AND P0, PT, R0, 0x1, PT ;  /* 0x000000010000780c */ /* 0x002fc40003f06270 */
[----:B------:R-:W-:Y:S02]  /*01c0*/  CS2R R68, SRZ ;  /* 0x0000000000447805 */ /* 0x000fe4000001ff00 */
[----:B------:R-:W-:Y:S02]  /*01d0*/  CS2R R54, SRZ ;  /* 0x0000000000367805 */ /* 0x000fe4000001ff00 */
[----:B------:R-:W-:Y:S02]  /*01e0*/  CS2R R52, SRZ ;  /* 0x0000000000347805 */ /* 0x000fe4000001ff00 */
[----:B------:R-:W-:Y:S02]  /*01f0*/  CS2R R46, SRZ ;  /* 0x00000000002e7805 */ /* 0x000fe4000001ff00 */
[----:B------:R-:W-:Y:S02]  /*0200*/  CS2R R44, SRZ ;  /* 0x00000000002c7805 */ /* 0x000fe4000001ff00 */
[----:B0-----:R-:W-:Y:S01]  /*0210*/  SHF.L.U32 R5, R5, 0x6, RZ ;  /* 0x0000000605057819 */ /* 0x001fe200000006ff */
[----:B------:R-:W0:Y:S01]  /*0220*/  LDC.64 R84, c[0x0][0x380] ;  /* 0x0000e000ff547b82 */ /* 0x000e220000000a00 */
[----:B----4-:R-:W-:Y:S01]  /*0230*/  USHF.L.U32 UR4, UR4, 0x6, URZ ;  /* 0x0000000604047899 */ /* 0x010fe200080006ff */
[----:B------:R-:W-:-:S02]  /*0240*/  CS2R R30, SRZ ;  /* 0x00000000001e7805 */ /* 0x000fc4000001ff00 */
[----:B---3--:R-:W-:Y:S02]  /*0250*/  SHF.L.U32 R4, R6, 0x3, RZ ;  /* 0x0000000306047819 */ /* 0x008fe400000006ff */
[----:B------:R-:W-:Y:S02]  /*0260*/  CS2R R28, SRZ ;  /* 0x00000000001c7805 */ /* 0x000fe4000001ff00 */
[----:B------:R-:W-:Y:S02]  /*0270*/  CS2R R38, SRZ ;  /* 0x0000000000267805 */ /* 0x000fe4000001ff00 */
[----:B------:R-:W-:Y:S01]  /*0280*/  CS2R R36, SRZ ;  /* 0x0000000000247805 */ /* 0x000fe2000001ff00 */
[----:B------:R-:W-:Y:S01]  /*0290*/  IMAD R3, R0, UR4, RZ ;  /* 0x0000000400037c24 */ /* 0x000fe2000f8e02ff */
[----:B------:R-:W-:Y:S01]  /*02a0*/  CS2R R58, SRZ ;  /* 0x00000000003a7805 */ /* 0x000fe2000001ff00 */
[----:B-----5:R-:W-:Y:S01]  /*02b0*/  IMAD.WIDE.U32 R100, R5, 0x4, R100 ;  /* 0x0000000405647825 */ /* 0x020fe200078e0064 */
[----:B------:R-:W-:-:S02]  /*02c0*/  CS2R R56, SRZ ;  /* 0x0000000000387805 */ /* 0x000fc4000001ff00 */
[----:B------:R-:W-:Y:S02]  /*02d0*/  CS2R R18, SRZ ;  /* 0x0000000000127805 */ /* 0x000fe4000001ff00 */
[----:B------:R-:W-:Y:S02]  /*02e0*/  CS2R R16, SRZ ;  /* 0x0000000000107805 */ /* 0x000fe4000001ff00 */
[----:B------:R-:W-:Y:S01]  /*02f0*/  LOP3.LUT R4, R4, 0x38, RZ, 0xc0, !PT ;  /* 0x0000003804047812 */ /* 0x000fe200078ec0ff */
[----:B--2---:R-:W-:Y:S02]  /*0300*/  IMAD R5, R2, UR4, R5 ;  /* 0x0000000402057c24 */ /* 0x004fe4000f8e0205 */
[----:B0-----:R-:W-:Y:S01]  /*0310*/  IMAD.WIDE R84, R3, 0x4, R84 ;  /* 0x0000000403547825 */ /* 0x001fe200078e0254 */
[----:B------:R-:W-:Y:S01]  /*0320*/  LOP3.LUT R3, R6, 0x38, RZ, 0xc0, !PT ;  /* 0x0000003806037812 */ /* 0x000fe200078ec0ff */
[----:B------:R-:W-:Y:S06]  /*0330*/  @!P0 BRA `(.L_x_0) ;  /* 0x0000002400c48947 */ /* 0x000fec0003800000 */
[----:B------:R-:W0:Y:S01]  /*0340*/  S2UR UR7, SR_CgaCtaId ;  /* 0x00000000000779c3 */ /* 0x000e220000008800 */
[C---:B------:R-:W-:Y:S01]  /*0350*/  SHF.L.U32 R7, R6.reuse, 0x2, RZ ;  /* 0x0000000206077819 */ /* 0x040fe200000006ff */
[----:B------:R-:W-:Y:S01]  /*0360*/  UMOV UR4, 0x400 ;  /* 0x0000040000047882 */ /* 0x000fe20000000000 */
[--C-:B------:R-:W-:Y:S01]  /*0370*/  SHF.R.U32.HI R8, RZ, 0x1, R6.reuse ;  /* 0x00000001ff087819 */ /* 0x100fe20000011606 */
[----:B------:R-:W-:Y:S01]  /*0380*/  UIADD3 UR6, UPT, UPT, UR4, 0x800, URZ ;  /* 0x0000080004067890 */ /* 0x000fe2000fffe0ff */
[C---:B------:R-:W-:Y:S02]  /*0390*/  LOP3.LUT R9, R7.reuse, 0x4, RZ, 0xc0, !PT ;  /* 0x0000000407097812 */ /* 0x040fe400078ec0ff */
[C---:B------:R-:W-:Y:S02]  /*03a0*/  SHF.L.U32 R11, R6.reuse, 0xa, RZ ;  /* 0x0000000a060b7819 */ /* 0x040fe400000006ff */
[----:B------:R-:W-:Y:S02]  /*03b0*/  SHF.R.U32.HI R10, RZ, 0x4, R6 ;  /* 0x00000004ff0a7819 */ /* 0x000fe40000011606 */
[----:B------:R-:W-:Y:S01]  /*03c0*/  SHF.L.U32 R23, R6, 0x4, RZ ;  /* 0x0000000406177819 */ /* 0x000fe200000006ff */
[----:B------:R-:W-:Y:S01]  /*03d0*/  IMAD R6, R8, R0, R9 ;  /* 0x0000000008067224 */ /* 0x000fe200078e0209 */
[----:B------:R-:W-:-:S02]  /*03e0*/  LOP3.LUT R9, R7, 0x3c, RZ, 0xc0, !PT ;  /* 0x0000003c07097812 */ /* 0x000fc400078ec0ff */
[----:B------:R-:W-:Y:S02]  /*03f0*/  SHF.L.U32 R8, R8, 0x2, RZ ;  /* 0x0000000208087819 */ /* 0x000fe400000006ff */
[----:B------:R-:W-:Y:S01]  /*0400*/  LOP3.LUT R23, R23, 0xf0, RZ, 0xc0, !PT ;  /* 0x000000f017177812 */ /* 0x000fe200078ec0ff */
[----:B------:R-:W-:Y:S01]  /*0410*/  IMAD R9, R10, R2, R9 ;  /* 0x000000020a097224 */ /* 0x000fe200078e0209 */
[----:B------:R-:W-:Y:S02]  /*0420*/  LOP3.LUT R7, R8, 0x400, R11, 0xf8, !PT ;  /* 0x0000040008077812 */ /* 0x000fe400078ef80b */
[----:B------:R-:W-:Y:S01]  /*0430*/  LEA R8, R10, R23, 0x8 ;  /* 0x000000170a087211 */ /* 0x000fe200078e40ff */
[----:B------:R-:W-:Y:S01]  /*0440*/  HFMA2 R23, -RZ, RZ, 0, 0 ;  /* 0x00000000ff177431 */ /* 0x000fe200000001ff */
[----:B------:R-:W-:Y:S01]  /*0450*/  SHF.L.U32 R11, R2, 0x3, RZ ;  /* 0x00000003020b7819 */ /* 0x000fe200000006ff */
[----:B0-----:R-:W-:Y:S01]  /*0460*/  ULEA UR5, UR7, UR4, 0x18 ;  /* 0x0000000407057291 */ /* 0x001fe2000f8ec0ff */
[----:B------:R-:W-:Y:S01]  /*0470*/  LEA R102, R0, R6, 0x5 ;  /* 0x0000000600667211 */ /* 0x000fe200078e28ff */
[----:B------:R-:W-:Y:S01]  /*0480*/  ULEA UR6, UR7, UR6, 0x18 ;  /* 0x0000000607067291 */ /* 0x000fe2000f8ec0ff */
[----:B------:R-:W-:Y:S01]  /*0490*/  LEA R10, R2, R9, 0x2 ;  /* 0x00000009020a7211 */ /* 0x000fe200078e10ff */
[----:B------:R-:W-:-:S10]  /*04a0*/  UMOV UR4, URZ ;  /* 0x000000ff00047c82 */ /* 0x000fd40008000000 */
.L_x_1:
[----:B------:R-:W-:Y:S02]  /*04b0*/  MOV R104, R84 ;  /* 0x0000005400687202 */ /* 0x000fe40000000f00 */
[----:B------:R-:W-:Y:S01]  /*04c0*/  MOV R105, R85 ;  /* 0x0000005500697202 */ /* 0x000fe20000000f00 */
[----:B------:R-:W-:-:S04]  /*04d0*/  IMAD.WIDE R84, R9, 0x4, R100 ;  /* 0x0000000409547825 */ /* 0x000fc800078e0264 */
[--C-:B------:R-:W-:Y:S02]  /*04e0*/  IMAD.WIDE.U32 R76, R6, 0x4, R104.reuse ;  /* 0x00000004064c7825 */ /* 0x100fe400078e0068 */
[----:B------:R-:W2:Y:S02]  /*04f0*/  LDG.E.128 R84, desc[UR8][R84.64] ;  /* 0x0000000854547981 */ /* 0x000ea4000c1e1d00 */
[----:B------:R-:W-:Y:S02]  /*0500*/  IMAD.WIDE.U32 R80, R102, 0x4, R104 ;  /* 0x0000000466507825 */ /* 0x000fe400078e0068 */
[----:B------:R-:W3:Y:S02]  /*0510*/  LDG.E.128 R76, desc[UR8][R76.64] ;  /* 0x000000084c4c7981 */ /* 0x000ee4000c1e1d00 */
[----:B------:R-:W-:Y:S02]  /*0520*/  IMAD.WIDE R88, R10, 0x4, R100 ;  /* 0x000000040a587825 */ /* 0x000fe400078e0264 */
[----:B------:R-:W4:Y:S04]  /*0530*/  LDG.E.128 R80, desc[UR8][R80.64] ;  /* 0x0000000850507981 */ /* 0x000f28000c1e1d00 */
[----:B------:R-:W5:Y:S01]  /*0540*/  LDG.E.128 R88, desc[UR8][R88.64] ;  /* 0x0000000858587981 */ /* 0x000f62000c1e1d00 */
[----:B------:R-:W-:-:S02]  /*0550*/  LEA R103, R3, UR5, 0x2 ;  /* 0x0000000503677c11 */ /* 0x000fc4000f8e10ff */
[C---:B------:R-:W-:Y:S02]  /*0560*/  LEA R106, R4.reuse, UR6, 0x2 ;  /* 0x00000006046a7c11 */ /* 0x040fe4000f8e10ff */
[----:B------:R-:W-:-:S04]  /*0570*/  LOP3.LUT R110, R4, 0x40, RZ, 0xfc, !PT ;  /* 0x00000040046e7812 */ /* 0x000fc800078efcff */
[----:B------:R-:W-:Y:S01]  /*0580*/  LEA R110, R110, UR6, 0x2 ;  /* 0x000000066e6e7c11 */ /* 0x000fe2000f8e10ff */
[----:B---3--:R-:W-:Y:S04]  /*0590*/  STS [R7+UR5], R76 ;  /* 0x0000004c07007988 */ /* 0x008fe80008000805 */
[----:B------:R-:W-:Y:S04]  /*05a0*/  STS [R7+UR5+0x100], R77 ;  /* 0x0001004d07007988 */ /* 0x000fe80008000805 */
[----:B------:R-:W-:Y:S04]  /*05b0*/  STS [R7+UR5+0x200], R78 ;  /* 0x0002004e07007988 */ /* 0x000fe80008000805 */
[----:B------:R-:W-:Y:S04]  /*05c0*/  STS [R7+UR5+0x300], R79 ;  /* 0x0003004f07007988 */ /* 0x000fe80008000805 */
[----:B----4-:R-:W-:Y:S04]  /*05d0*/  STS [R7+UR5+0x80], R80 ;  /* 0x0000805007007988 */ /* 0x010fe80008000805 */
[----:B------:R-:W-:Y:S04]  /*05e0*/  STS [R7+UR5+0x180], R81 ;  /* 0x0001805107007988 */ /* 0x000fe80008000805 */
[----:B------:R-:W-:Y:S04]  /*05f0*/  STS [R7+UR5+0x280], R82 ;  /* 0x0002805207007988 */ /* 0x000fe80008000805 */
[----:B------:R-:W-:Y:S04]  /*0600*/  STS [R7+UR5+0x380], R83 ;  /* 0x0003805307007988 */ /* 0x000fe80008000805 */
[----:B--2---:R0:W-:Y:S04]  /*0610*/  STS.128 [R8+UR6], R84 ;  /* 0x0000005408007988 */ /* 0x0041e80008000c06 */
[----:B-----5:R-:W-:Y:S01]  /*0620*/  STS.128 [R8+UR6+0x400], R88 ;  /* 0x0004005808007988 */ /* 0x020fe20008000c06 */
[----:B------:R-:W-:Y:S06]  /*0630*/  BAR.SYNC.DEFER_BLOCKING 0x0 ;  /* 0x0000000000007b1d */ /* 0x000fec0000010000 */
[----:B------:R-:W-:Y:S04]  /*0640*/  LDS.128 R92, [R103] ;  /* 0x00000000675c7984 */ /* 0x000fe80000000c00 */
[----:B------:R-:W1:Y:S04]  /*0650*/  LDS.128 R76, [R106] ;  /* 0x000000006a4c7984 */ /* 0x000e680000000c00 */
[----:B------:R-:W2:Y:S01]  /*0660*/  LDS.128 R96, [R103+0x10] ;  /* 0x0000100067607984 */ /* 0x000ea20000000c00 */
[----:B0-----:R-:W-:-:S03]  /*0670*/  IADD3 R84, P0, PT, R104, 0x20, RZ ;  /* 0x0000002068547810 */ /* 0x001fc60007f1e0ff */
[----:B------:R-:W0:Y:S01]  /*0680*/  LDS.128 R80, [R106+0x10] ;  /* 0x000010006a507984 */ /* 0x000e220000000c00 */
[----:B------:R-:W-:Y:S01]  /*0690*/  IADD3.X R85, PT, PT, RZ, R105, RZ, P0, !PT ;  /* 0x00000069ff557210 */ /* 0x000fe200007fe4ff */
[-C--:B-1----:R-:W-:Y:S01]  /*06a0*/  FFMA R86, R92, R76.reuse, R16 ;  /* 0x0000004c5c567223 */ /* 0x082fe20000000010 */
[----:B------:R-:W-:Y:S01]  /*06b0*/  LOP3.LUT R16, R3, 0x40, RZ, 0xfc, !PT ;  /* 0x0000004003107812 */ /* 0x000fe200078efcff */
[-C--:B------:R-:W-:Y:S01]  /*06c0*/  FFMA R87, R93, R76.reuse, R36 ;  /* 0x0000004c5d577223 */ /* 0x080fe20000000024 */
[-C--:B------:R-:W-:Y:S01]  /*06d0*/  FFMA R88, R94, R76.reuse, R44 ;  /* 0x0000004c5e587223 */ /* 0x080fe2000000002c */
[-C--:B------:R-:W-:Y:S01]  /*06e0*/  FFMA R68, R95, R76.reuse, R68 ;  /* 0x0000004c5f447223 */ /* 0x080fe20000000044 */
[----:B------:R-:W-:Y:S01]  /*06f0*/  LEA R107, R16, UR5, 0x2 ;  /* 0x00000005106b7c11 */ /* 0x000fe2000f8e10ff */
[-C--:B--2---:R-:W-:Y:S01]  /*0700*/  FFMA R72, R96, R76.reuse, R72 ;  /* 0x0000004c60487223 */ /* 0x084fe20000000048 */
[-C--:B------:R-:W-:Y:S01]  /*0710*/  FFMA R60, R97, R76.reuse, R60 ;  /* 0x0000004c613c7223 */ /* 0x080fe2000000003c */
[-C--:B------:R-:W-:Y:S01]  /*0720*/  FFMA R64, R98, R76.reuse, R64 ;  /* 0x0000004c62407223 */ /* 0x080fe20000000040 */
[----:B------:R-:W-:Y:S01]  /*0730*/  FFMA R12, R99, R76, R12 ;  /* 0x0000004c630c7223 */ /* 0x000fe2000000000c */
[-C--:B------:R-:W-:Y:S01]  /*0740*/  FFMA R76, R92, R77.reuse, R17 ;  /* 0x0000004d5c4c7223 */ /* 0x080fe20000000011 */
[-C--:B------:R-:W-:Y:S01]  /*0750*/  FFMA R89, R93, R77.reuse, R37 ;  /* 0x0000004d5d597223 */ /* 0x080fe20000000025 */
[-C--:B------:R-:W-:Y:S01]  /*0760*/  FFMA R90, R94, R77.reuse, R45 ;  /* 0x0000004d5e5a7223 */ /* 0x080fe2000000002d */
[-C--:B------:R-:W-:Y:S01]  /*0770*/  FFMA R69, R95, R77.reuse, R69 ;  /* 0x0000004d5f457223 */ /* 0x080fe20000000045 */
[-C--:B------:R-:W-:Y:S01]  /*0780*/  FFMA R73, R96, R77.reuse, R73 ;  /* 0x0000004d60497223 */ /* 0x080fe20000000049 */
        /* <DEDUP_REMOVED lines=14> */
[----:B------:R-:W-:Y:S04]  /*0870*/  LDS.128 R16, [R107] ;  /* 0x000000006b107984 */ /* 0x000fe80000000c00 */
[----:B------:R-:W1:Y:S04]  /*0880*/  LDS.128 R36, [R110] ;  /* 0x000000006e247984 */ /* 0x000e680000000c00 */
[----:B------:R0:W2:Y:S01]  /*0890*/  LDS.128 R44, [R107+0x10] ;  /* 0x000010006b2c7984 */ /* 0x0000a20000000c00 */
[-C--:B------:R-:W-:Y:S01]  /*08a0*/  FFMA R71, R95, R79.reuse, R71 ;  /* 0x0000004f5f477223 */ /* 0x080fe20000000047 */
[-C--:B------:R-:W-:Y:S01]  /*08b0*/  FFMA R75, R96, R79.reuse, R75 ;  /* 0x0000004f604b7223 */ /* 0x080fe2000000004b */
[CC--:B0-----:R-:W-:Y:S01]  /*08c0*/  FFMA R107, R98.reuse, R80.reuse, R24 ;  /* 0x00000050626b7223 */ /* 0x0c1fe20000000018 */
[----:B------:R-:W-:Y:S01]  /*08d0*/  LOP3.LUT R24, R3, 0x80, RZ, 0xfc, !PT ;  /* 0x0000008003187812 */ /* 0x000fe200078efcff */
[-C--:B------:R-:W-:Y:S01]  /*08e0*/  FFMA R63, R97, R79.reuse, R63 ;  /* 0x0000004f613f7223 */ /* 0x080fe2000000003f */
[-C--:B------:R-:W-:Y:S01]  /*08f0*/  FFMA R67, R98, R79.reuse, R67 ;  /* 0x0000004f62437223 */ /* 0x080fe20000000043 */
[----:B------:R-:W-:Y:S01]  /*0900*/  FFMA R15, R99, R79, R15 ;  /* 0x0000004f630f7223 */ /* 0x000fe2000000000f */
[C---:B------:R-:W-:Y:S01]  /*0910*/  FFMA R56, R92.reuse, R80, R56 ;  /* 0x000000505c387223 */ /* 0x040fe20000000038 */
[C---:B------:R-:W-:Y:S01]  /*0920*/  FFMA R57, R92.reuse, R81, R57 ;  /* 0x000000515c397223 */ /* 0x040fe20000000039 */
[C---:B------:R-:W-:Y:S01]  /*0930*/  FFMA R58, R92.reuse, R82, R58 ;  /* 0x000000525c3a7223 */ /* 0x040fe2000000003a */
        /* <DEDUP_REMOVED lines=13> */
[----:B------:R-:W-:Y:S01]  /*0a10*/  FFMA R79, R93, R80, R28 ;  /* 0x000000505d4f7223 */ /* 0x000fe2000000001c */
[-C--:B-1----:R-:W-:Y:S01]  /*0a20*/  FFMA R86, R16, R36.reuse, R86 ;  /* 0x0000002410567223 */ /* 0x082fe20000000056 */
[-C--:B------:R-:W-:Y:S01]  /*0a30*/  FFMA R87, R17, R36.reuse, R87 ;  /* 0x0000002411577223 */ /* 0x080fe20000000057 */
[-C--:B------:R-:W-:Y:S01]  /*0a40*/  FFMA R88, R18, R36.reuse, R88 ;  /* 0x0000002412587223 */ /* 0x080fe20000000058 */
[-C--:B------:R-:W-:Y:S01]  /*0a50*/  FFMA R68, R19, R36.reuse, R68 ;  /* 0x0000002413447223 */ /* 0x080fe20000000044 */
[-C--:B--2---:R-:W-:Y:S01]  /*0a60*/  FFMA R72, R44, R36.reuse, R72 ;  /* 0x000000242c487223 */ /* 0x084fe20000000048 */
[-C--:B------:R-:W-:Y:S01]  /*0a70*/  FFMA R60, R45, R36.reuse, R60 ;  /* 0x000000242d3c7223 */ /* 0x080fe2000000003c */
[-C--:B------:R-:W-:Y:S01]  /*0a80*/  FFMA R64, R46, R36.reuse, R64 ;  /* 0x000000242e407223 */ /* 0x080fe20000000040 */
[----:B------:R-:W-:Y:S01]  /*0a90*/  FFMA R12, R47, R36, R12 ;  /* 0x000000242f0c7223 */ /* 0x000fe2000000000c */
[----:B------:R-:W-:Y:S01]  /*0aa0*/  LOP3.LUT R36, R4, 0x80, RZ, 0xfc, !PT ;  /* 0x0000008004247812 */ /* 0x000fe200078efcff */
        /* <DEDUP_REMOVED lines=8> */
[----:B------:R-:W-:-:S02]  /*0b30*/  LEA R37, R24, UR5, 0x2 ;  /* 0x0000000518257c11 */ /* 0x000fc4000f8e10ff */
[----:B------:R-:W-:Y:S01]  /*0b40*/  LEA R36, R36, UR6, 0x2 ;  /* 0x0000000624247c11 */ /* 0x000fe2000f8e10ff */
[CC--:B------:R-:W-:Y:S01]  /*0b50*/  FFMA R92, R93.reuse, R81.reuse, R29 ;  /* 0x000000515d5c7223 */ /* 0x0c0fe2000000001d */
[----:B------:R-:W-:Y:S01]  /*0b60*/  FFMA R106, R93, R82, R30 ;  /* 0x000000525d6a7223 */ /* 0x000fe2000000001e */
[C---:B------:R-:W-:Y:S01]  /*0b70*/  FFMA R94, R97.reuse, R80, R32 ;  /* 0x00000050615e7223 */ /* 0x040fe20000000020 */
[CC--:B------:R-:W-:Y:S01]  /*0b80*/  FFMA R95, R97.reuse, R81.reuse, R33 ;  /* 0x00000051615f7223 */ /* 0x0c0fe20000000021 */
[-C--:B------:R-:W-:Y:S01]  /*0b90*/  FFMA R96, R97, R82.reuse, R34 ;  /* 0x0000005261607223 */ /* 0x080fe20000000022 */
[C---:B------:R-:W-:Y:S01]  /*0ba0*/  FFMA R108, R98.reuse, R81, R25 ;  /* 0x00000051626c7223 */ /* 0x040fe20000000019 */
[C---:B------:R-:W-:Y:S01]  /*0bb0*/  FFMA R109, R98.reuse, R82, R26 ;  /* 0x00000052626d7223 */ /* 0x040fe2000000001a */
[-C--:B------:R-:W-:Y:S01]  /*0bc0*/  FFMA R93, R93, R83.reuse, R31 ;  /* 0x000000535d5d7223 */ /* 0x080fe2000000001f */
[-C--:B------:R-:W-:Y:S01]  /*0bd0*/  FFMA R97, R97, R83.reuse, R35 ;  /* 0x0000005361617223 */ /* 0x080fe20000000023 */
[----:B------:R-:W-:Y:S01]  /*0be0*/  FFMA R98, R98, R83, R27 ;  /* 0x0000005362627223 */ /* 0x000fe2000000001b */
[C---:B------:R-:W-:Y:S01]  /*0bf0*/  FFMA R80, R99.reuse, R80, R20 ;  /* 0x0000005063507223 */ /* 0x040fe20000000014 */
[C---:B------:R-:W-:Y:S01]  /*0c00*/  FFMA R81, R99.reuse, R81, R21 ;  /* 0x0000005163517223 */ /* 0x040fe20000000015 */
[C---:B------:R-:W-:Y:S01]  /*0c10*/  FFMA R82, R99.reuse, R82, R22 ;  /* 0x0000005263527223 */ /* 0x040fe20000000016 */
[----:B------:R-:W-:Y:S01]  /*0c20*/  FFMA R83, R99, R83, R23 ;  /* 0x0000005363537223 */ /* 0x000fe20000000017 */
[----:B------:R-:W-:Y:S04]  /*0c30*/  LDS.128 R24, [R37] ;  /* 0x0000000025187984 */ /* 0x000fe80000000c00 */
[----:B------:R-:W0:Y:S04]  /*0c40*/  LDS.128 R20, [R110+0x10] ;  /* 0x000010006e147984 */ /* 0x000e280000000c00 */
[----:B------:R-:W-:Y:S04]  /*0c50*/  LDS.128 R28, [R37+0x10] ;  /* 0x00001000251c7984 */ /* 0x000fe80000000c00 */
[----:B------:R-:W1:Y:S01]  /*0c60*/  LDS.128 R32, [R36] ;  /* 0x0000000024207984 */ /* 0x000e620000000c00 */
[-C--:B------:R-:W-:Y:S01]  /*0c70*/  FFMA R77, R16, R38.reuse, R77 ;  /* 0x00000026104d7223 */ /* 0x080fe2000000004d */
[-C--:B------:R-:W-:Y:S01]  /*0c80*/  FFMA R91, R17, R38.reuse, R91 ;  /* 0x00000026115b7223 */ /* 0x080fe2000000005b */
[-C--:B------:R-:W-:Y:S01]  /*0c90*/  FFMA R103, R18, R38.reuse, R103 ;  /* 0x0000002612677223 */ /* 0x080fe20000000067 */
[-C--:B------:R-:W-:Y:S01]  /*0ca0*/  FFMA R70, R19, R38.reuse, R70 ;  /* 0x0000002613467223 */ /* 0x080fe20000000046 */
[-C--:B------:R-:W-:Y:S01]  /*0cb0*/  FFMA R14, R16, R39.reuse, R14 ;  /* 0x00000027100e7223 */ /* 0x080fe2000000000e */
[-C--:B------:R-:W-:Y:S01]  /*0cc0*/  FFMA R78, R17, R39.reuse, R78 ;  /* 0x00000027114e7223 */ /* 0x080fe2000000004e */
[-C--:B------:R-:W-:Y:S01]  /*0cd0*/  FFMA R104, R18, R39.reuse, R104 ;  /* 0x0000002712687223 */ /* 0x080fe20000000068 */
[-C--:B------:R-:W-:Y:S01]  /*0ce0*/  FFMA R71, R19, R39.reuse, R71 ;  /* 0x0000002713477223 */ /* 0x080fe20000000047 */
[CC--:B------:R-:W-:Y:S01]  /*0cf0*/  FFMA R74, R44.reuse, R38.reuse, R74 ;  /* 0x000000262c4a7223 */ /* 0x0c0fe2000000004a */
[-C--:B------:R-:W-:Y:S01]  /*0d00*/  FFMA R75, R44, R39.reuse, R75 ;  /* 0x000000272c4b7223 */ /* 0x080fe2000000004b */
[-C--:B------:R-:W-:Y:S01]  /*0d10*/  FFMA R62, R45, R38.reuse, R62 ;  /* 0x000000262d3e7223 */ /* 0x080fe2000000003e */
[CC--:B------:R-:W-:Y:S01]  /*0d20*/  FFMA R66, R46.reuse, R38.reuse, R66 ;  /* 0x000000262e427223 */ /* 0x0c0fe20000000042 */
[----:B------:R-:W-:Y:S01]  /*0d30*/  FFMA R105, R47, R38, R105 ;  /* 0x000000262f697223 */ /* 0x000fe20000000069 */
[-C--:B------:R-:W-:Y:S01]  /*0d40*/  FFMA R63, R45, R39.reuse, R63 ;  /* 0x000000272d3f7223 */ /* 0x080fe2000000003f */
[-C--:B------:R-:W-:Y:S01]  /*0d50*/  FFMA R67, R46, R39.reuse, R67 ;  /* 0x000000272e437223 */ /* 0x080fe20000000043 */
[----:B------:R-:W-:Y:S01]  /*0d60*/  FFMA R15, R47, R39, R15 ;  /* 0x000000272f0f7223 */ /* 0x000fe2000000000f */
[-C--:B0-----:R-:W-:Y:S01]  /*0d70*/  FFMA R56, R16, R20.reuse, R56 ;  /* 0x0000001410387223 */ /* 0x081fe20000000038 */
[-C--:B------:R-:W-:Y:S01]  /*0d80*/  FFMA R79, R17, R20.reuse, R79 ;  /* 0x00000014114f7223 */ /* 0x080fe2000000004f */
[-C--:B------:R-:W-:Y:S01]  /*0d90*/  FFMA R52, R18, R20.reuse, R52 ;  /* 0x0000001412347223 */ /* 0x080fe20000000034 */
[-C--:B------:R-:W-:Y:S01]  /*0da0*/  FFMA R48, R19, R20.reuse, R48 ;  /* 0x0000001413307223 */ /* 0x080fe20000000030 */
[-C--:B------:R-:W-:Y:S01]  /*0db0*/  FFMA R99, R44, R20.reuse, R40 ;  /* 0x000000142c637223 */ /* 0x080fe20000000028 */
[-C--:B------:R-:W-:Y:S01]  /*0dc0*/  FFMA R94, R45, R20.reuse, R94 ;  /* 0x000000142d5e7223 */ /* 0x080fe2000000005e */
[-C--:B------:R-:W-:Y:S01]  /*0dd0*/  FFMA R107, R46, R20.reuse, R107 ;  /* 0x000000142e6b7223 */ /* 0x080fe2000000006b */
[----:B------:R-:W-:Y:S01]  /*0de0*/  FFMA R80, R47, R20, R80 ;  /* 0x000000142f507223 */ /* 0x000fe20000000050 */
[-C--:B-1----:R-:W-:Y:S01]  /*0df0*/  FFMA R86, R24, R32.reuse, R86 ;  /* 0x0000002018567223 */ /* 0x082fe20000000056 */
[-C--:B------:R-:W-:Y:S01]  /*0e00*/  FFMA R87, R25, R32.reuse, R87 ;  /* 0x0000002019577223 */ /* 0x080fe20000000057 */
[-C--:B------:R-:W-:Y:S01]  /*0e10*/  FFMA R88, R26, R32.reuse, R88 ;  /* 0x000000201a587223 */ /* 0x080fe20000000058 */
[-C--:B------:R-:W-:Y:S01]  /*0e20*/  FFMA R68, R27, R32.reuse, R68 ;  /* 0x000000201b447223 */ /* 0x080fe20000000044 */
[-C--:B------:R-:W-:Y:S01]  /*0e30*/  FFMA R72, R28, R32.reuse, R72 ;  /* 0x000000201c487223 */ /* 0x080fe20000000048 */
[-C--:B------:R-:W-:Y:S01]  /*0e40*/  FFMA R60, R29, R32.reuse, R60 ;  /* 0x000000201d3c7223 */ /* 0x080fe2000000003c */
[-C--:B------:R-:W-:Y:S01]  /*0e50*/  FFMA R64, R30, R32.reuse, R64 ;  /* 0x000000201e407223 */ /* 0x080fe20000000040 */
[----:B------:R-:W-:Y:S01]  /*0e60*/  FFMA R12, R31, R32, R12 ;  /* 0x000000201f0c7223 */ /* 0x000fe2000000000c */
[C---:B------:R-:W-:Y:S01]  /*0e70*/  FFMA R57, R16.reuse, R21, R57 ;  /* 0x0000001510397223 */ /* 0x040fe20000000039 */
[CC--:B------:R-:W-:Y:S01]  /*0e80*/  FFMA R58, R16.reuse, R22.reuse, R58 ;  /* 0x00000016103a7223 */ /* 0x0c0fe2000000003a */
        /* <DEDUP_REMOVED lines=8> */
[C---:B------:R-:W-:Y:S01]  /*0f10*/  FFMA R50, R19.reuse, R22, R50 ;  /* 0x0000001613327223 */ /* 0x040fe20000000032 */
[----:B------:R-:W-:Y:S01]  /*0f20*/  FFMA R51, R19, R23, R51 ;  /* 0x0000001713337223 */ /* 0x000fe20000000033 */
[----:B------:R-:W-:Y:S01]  /*0f30*/  LOP3.LUT R20, R3, 0xc0, RZ, 0xfc, !PT ;  /* 0x000000c003147812 */ /* 0x000fe200078efcff */
[----:B------:R-:W0:Y:S01]  /*0f40*/  LDS.128 R16, [R36+0x10] ;  /* 0x0000100024107984 */ /* 0x000e220000000c00 */
        /* <DEDUP_REMOVED lines=23> */
[----:B------:R-:W-:Y:S04]  /*10c0*/  LDS.128 R36, [R33+0x10] ;  /* 0x0000100021247984 */ /* 0x000fe80000000c00 */
[----:B------:R-:W-:Y:S04]  /*10d0*/  LDS.128 R20, [R33] ;  /* 0x0000000021147984 */ /* 0x000fe80000000c00 */
[----:B------:R-:W1:Y:S01]  /*10e0*/  LDS.128 R40, [R32] ;  /* 0x0000000020287984 */ /* 0x000e620000000c00 */
[C---:B0-----:R-:W-:Y:S01]  /*10f0*/  FFMA R56, R24.reuse, R16, R56 ;  /* 0x0000001018387223 */ /* 0x041fe20000000038 */
        /* <DEDUP_REMOVED lines=30> */
[----:B------:R-:W-:-:S02]  /*12e0*/  FFMA R83, R31, R19, R83 ;  /* 0x000000131f537223 */ /* 0x000fc40000000053 */
[----:B------:R-:W0:Y:S01]  /*12f0*/  LDS.128 R16, [R32+0x10] ;  /* 0x0000100020107984 */ /* 0x000e220000000c00 */
[C---:B------:R-:W-:Y:S01]  /*1300*/  FFMA R77, R24.reuse, R34, R77 ;  /* 0x00000022184d7223 */ /* 0x040fe2000000004d */
        /* <DEDUP_REMOVED lines=9> */
[----:B------:R-:W-:-:S02]  /*13a0*/  LOP3.LUT R24, R3, 0x100, RZ, 0xfc, !PT ;  /* 0x0000010003187812 */ /* 0x000fc400078efcff */
        /* <DEDUP_REMOVED lines=9> */
[----:B------:R-:W-:Y:S02]  /*1440*/  LEA R41, R24, UR5, 0x2 ;  /* 0x0000000518297c11 */ /* 0x000fe4000f8e10ff */
[----:B------:R-:W-:Y:S01]  /*1450*/  LEA R40, R40, UR6, 0x2 ;  /* 0x0000000628287c11 */ /* 0x000fe2000f8e10ff */
        /* <DEDUP_REMOVED lines=13> */
[----:B------:R-:W-:Y:S01]  /*1530*/  FFMA R15, R31, R35, R15 ;  /* 0x000000231f0f7223 */ /* 0x000fe2000000000f */
[----:B------:R-:W-:Y:S04]  /*1540*/  LDS.128 R24, [R41] ;  /* 0x0000000029187984 */ /* 0x000fe80000000c00 */
[----:B------:R-:W-:Y:S04]  /*1550*/  LDS.128 R28, [R41+0x10] ;  /* 0x00001000291c7984 */ /* 0x000fe80000000c00 */
        /* <DEDUP_REMOVED lines=36> */
[----:B------:R-:W-:Y:S01]  /*17a0*/  LOP3.LUT R20, R3, 0x140, RZ, 0xfc, !PT ;  /* 0x0000014003147812 */ /* 0x000fe200078efcff */
        /* <DEDUP_REMOVED lines=71> */
[----:B------:R-:W-:Y:S02]  /*1c20*/  LOP3.LUT R24, R3, 0x180, RZ, 0xfc, !PT ;  /* 0x0000018003187812 */ /* 0x000fe400078efcff */
        /* <DEDUP_REMOVED lines=25> */
[----:B------:R-:W-:Y:S04]  /*1dc0*/  LDS.128 R24, [R41+0x10] ;  /* 0x0000100029187984 */ /* 0x000fe80000000c00 */
[----:B------:R-:W1:Y:S04]  /*1dd0*/  LDS.128 R32, [R47] ;  /* 0x000000002f207984 */ /* 0x000e680000000c00 */
[----:B------:R2:W3:Y:S01]  /*1de0*/  LDS.128 R28, [R41] ;  /* 0x00000000291c7984 */ /* 0x0004e20000000c00 */
        /* <DEDUP_REMOVED lines=20> */
[C---:B--2---:R-:W-:Y:S01]  /*1f30*/  FFMA R41, R23.reuse, R16, R48 ;  /* 0x0000001017297223 */ /* 0x044fe20000000030 */
        /* <DEDUP_REMOVED lines=20> */
[-C--:B------:R-:W-:Y:S01]  /*2080*/  FFMA R12, R39, R40.reuse, R12 ;  /* 0x00000028270c7223 */ /* 0x080fe2000000000c */
[-C--:B------:R-:W-:Y:S01]  /*2090*/  FFMA R86, R20, R40.reuse, R86 ;  /* 0x0000002814567223 */ /* 0x080fe20000000056 */
[-C--:B------:R-:W-:Y:S01]  /*20a0*/  FFMA R87, R21, R40.reuse, R87 ;  /* 0x0000002815577223 */ /* 0x080fe20000000057 */
[-C--:B------:R-:W-:Y:S01]  /*20b0*/  FFMA R88, R22, R40.reuse, R88 ;  /* 0x0000002816587223 */ /* 0x080fe20000000058 */
[-C--:B------:R-:W-:Y:S01]  /*20c0*/  FFMA R68, R23, R40.reuse, R68 ;  /* 0x0000002817447223 */ /* 0x080fe20000000044 */
[-C--:B------:R-:W-:Y:S01]  /*20d0*/  FFMA R72, R36, R40.reuse, R72 ;  /* 0x0000002824487223 */ /* 0x080fe20000000048 */
[CC--:B------:R-:W-:Y:S01]  /*20e0*/  FFMA R60, R37.reuse, R40.reuse, R60 ;  /* 0x00000028253c7223 */ /* 0x0c0fe2000000003c */
[----:B------:R-:W-:Y:S01]  /*20f0*/  FFMA R64, R38, R40, R64 ;  /* 0x0000002826407223 */ /* 0x000fe20000000040 */
[-C--:B------:R-:W-:Y:S01]  /*2100*/  FFMA R63, R37, R43.reuse, R63 ;  /* 0x0000002b253f7223 */ /* 0x080fe2000000003f */
[----:B------:R-:W-:Y:S01]  /*2110*/  FFMA R40, R20, R43, R14 ;  /* 0x0000002b14287223 */ /* 0x000fe2000000000e */
[----:B-1----:R-:W-:Y:S01]  /*2120*/  FFMA R37, R27, R32, R12 ;  /* 0x000000201b257223 */ /* 0x002fe2000000000c */
[----:B------:R-:W-:-:S02]  /*2130*/  LOP3.LUT R12, R3, 0x1c0, RZ, 0xfc, !PT ;  /* 0x000001c0030c7812 */ /* 0x000fc400078efcff */
[----:B------:R-:W-:Y:S01]  /*2140*/  LOP3.LUT R14, R4, 0x1c0, RZ, 0xfc, !PT ;  /* 0x000001c0040e7812 */ /* 0x000fe200078efcff */
[-C--:B---3--:R-:W-:Y:S01]  /*2150*/  FFMA R86, R28, R32.reuse, R86 ;  /* 0x000000201c567223 */ /* 0x088fe20000000056 */
[-C--:B------:R-:W-:Y:S01]  /*2160*/  FFMA R87, R29, R32.reuse, R87 ;  /* 0x000000201d577223 */ /* 0x080fe20000000057 */
[-C--:B------:R-:W-:Y:S01]  /*2170*/  FFMA R88, R30, R32.reuse, R88 ;  /* 0x000000201e587223 */ /* 0x080fe20000000058 */
[-C--:B------:R-:W-:Y:S01]  /*2180*/  FFMA R68, R31, R32.reuse, R68 ;  /* 0x000000201f447223 */ /* 0x080fe20000000044 */
[-C--:B------:R-:W-:Y:S01]  /*2190*/  FFMA R72, R24, R32.reuse, R72 ;  /* 0x0000002018487223 */ /* 0x080fe20000000048 */
[-C--:B------:R-:W-:Y:S01]  /*21a0*/  FFMA R60, R25, R32.reuse, R60 ;  /* 0x00000020193c7223 */ /* 0x080fe2000000003c */
[----:B------:R-:W-:Y:S01]  /*21b0*/  FFMA R64, R26, R32, R64 ;  /* 0x000000201a407223 */ /* 0x000fe20000000040 */
[----:B------:R-:W-:Y:S01]  /*21c0*/  FFMA R75, R36, R43, R75 ;  /* 0x0000002b244b7223 */ /* 0x000fe2000000004b */
[----:B------:R-:W-:Y:S01]  /*21d0*/  FFMA R32, R28, R33, R76 ;  /* 0x000000211c207223 */ /* 0x000fe2000000004c */
[----:B------:R-:W-:Y:S01]  /*21e0*/  LEA R36, R12, UR5, 0x2 ;  /* 0x000000050c247c11 */ /* 0x000fe2000f8e10ff */
[-C--:B------:R-:W-:Y:S01]  /*21f0*/  FFMA R78, R21, R43.reuse, R78 ;  /* 0x0000002b154e7223 */ /* 0x080fe2000000004e */
[----:B------:R-:W-:Y:S01]  /*2200*/  LEA R76, R14, UR6, 0x2 ;  /* 0x000000060e4c7c11 */ /* 0x000fe2000f8e10ff */
        /* <DEDUP_REMOVED lines=11> */
[C---:B------:R-:W-:Y:S01]  /*22c0*/  FFMA R38, R28.reuse, R34, R77 ;  /* 0x000000221c267223 */ /* 0x040fe2000000004d */
[----:B------:R-:W-:Y:S01]  /*22d0*/  LDS.128 R48, [R36] ;  /* 0x0000000024307984 */ /* 0x000fe20000000c00 */
[C---:B------:R-:W-:Y:S01]  /*22e0*/  FFMA R40, R28.reuse, R35, R40 ;  /* 0x000000231c287223 */ /* 0x040fe20000000028 */
[C---:B0-----:R-:W-:Y:S01]  /*22f0*/  FFMA R56, R28.reuse, R16, R56 ;  /* 0x000000101c387223 */ /* 0x041fe20000000038 */
[C---:B------:R-:W-:Y:S01]  /*2300*/  FFMA R57, R28.reuse, R17, R57 ;  /* 0x000000111c397223 */ /* 0x040fe20000000039 */
[----:B------:R-:W-:Y:S01]  /*2310*/  LDS.128 R20, [R36+0x10] ;  /* 0x0000100024147984 */ /* 0x000fe20000000c00 */
[C---:B------:R-:W-:Y:S01]  /*2320*/  FFMA R58, R28.reuse, R18, R58 ;  /* 0x000000121c3a7223 */ /* 0x040fe2000000003a */
[----:B------:R-:W-:Y:S01]  /*2330*/  FFMA R59, R28, R19, R59 ;  /* 0x000000131c3b7223 */ /* 0x000fe2000000003b */
[C---:B------:R-:W-:Y:S01]  /*2340*/  FFMA R39, R29.reuse, R35, R78 ;  /* 0x000000231d277223 */ /* 0x040fe2000000004e */
[----:B------:R-:W0:Y:S01]  /*2350*/  LDS.128 R12, [R76] ;  /* 0x000000004c0c7984 */ /* 0x000e220000000c00 */
[----:B------:R-:W-:-:S03]  /*2360*/  FFMA R28, R29, R16, R79 ;  /* 0x000000101d1c7223 */ /* 0x000fc6000000004f */
[----:B------:R-:W1:Y:S01]  /*2370*/  LDS.128 R76, [R76+0x10] ;  /* 0x000010004c4c7984 */ /* 0x000e620000000c00 */
[----:B------:R-:W-:-:S06]  /*2380*/  UIADD3 UR4, UPT, UPT, UR4, 0x8, URZ ;  /* 0x0000000804047890 */ /* 0x000fcc000fffe0ff */
[----:B------:R-:W-:Y:S01]  /*2390*/  ISETP.LE.AND P0, PT, R0, UR4, PT ;  /* 0x0000000400007c0c */ /* 0x000fe2000bf03270 */
        /* <DEDUP_REMOVED lines=11> */
[----:B------:R-:W-:Y:S01]  /*2450*/  FFMA R67, R26, R35, R67 ;  /* 0x000000231a437223 */ /* 0x000fe20000000043 */
        /* <DEDUP_REMOVED lines=13> */
[----:B------:R-:W-:Y:S01]  /*2530*/  FFMA R34, R31, R18, R45 ;  /* 0x000000121f227223 */ /* 0x000fe2000000002d */
[-C--:B------:R-:W-:Y:S01]  /*2540*/  FFMA R24, R24, R19.reuse, R44 ;  /* 0x0000001318187223 */ /* 0x080fe2000000002c */
[-C--:B------:R-:W-:Y:S01]  /*2550*/  FFMA R94, R25, R16.reuse, R94 ;  /* 0x00000010195e7223 */ /* 0x080fe2000000005e */
[CC--:B------:R-:W-:Y:S01]  /*2560*/  FFMA R107, R26.reuse, R16.reuse, R107 ;  /* 0x000000101a6b7223 */ /* 0x0c0fe2000000006b */
[----:B------:R-:W-:Y:S01]  /*2570*/  FFMA R80, R27, R16, R80 ;  /* 0x000000101b507223 */ /* 0x000fe20000000050 */
        /* <DEDUP_REMOVED lines=11> */
[C---:B------:R-:W-:Y:S01]  /*2630*/  FFMA R95, R25.reuse, R17, R95 ;  /* 0x00000011195f7223 */ /* 0x040fe2000000005f */
[----:B------:R-:W-:Y:S01]  /*2640*/  FFMA R97, R25, R19, R97 ;  /* 0x0000001319617223 */ /* 0x000fe20000000061 */
[C---:B------:R-:W-:Y:S01]  /*2650*/  FFMA R108, R26.reuse, R17, R108 ;  /* 0x000000111a6c7223 */ /* 0x040fe2000000006c */
[----:B------:R-:W-:Y:S01]  /*2660*/  FFMA R98, R26, R19, R98 ;  /* 0x000000131a627223 */ /* 0x000fe20000000062 */
[C---:B------:R-:W-:Y:S01]  /*2670*/  FFMA R81, R27.reuse, R17, R81 ;  /* 0x000000111b517223 */ /* 0x040fe20000000051 */
[----:B------:R-:W-:Y:S01]  /*2680*/  FFMA R83, R27, R19, R83 ;  /* 0x000000131b537223 */ /* 0x000fe20000000053 */
[----:B------:R-:W-:Y:S01]  /*2690*/  FFMA R12, R23, R12, R37 ;  /* 0x0000000c170c7223 */ /* 0x000fe20000000025 */
[CC--:B------:R-:W-:Y:S01]  /*26a0*/  FFMA R18, R48.reuse, R14.reuse, R38 ;  /* 0x0000000e30127223 */ /* 0x0c0fe20000000026 */
[-C--:B------:R-:W-:Y:S01]  /*26b0*/  FFMA R17, R48, R13.reuse, R32 ;  /* 0x0000000d30117223 */ /* 0x080fe20000000020 */
[CC--:B------:R-:W-:Y:S01]  /*26c0*/  FFMA R37, R49.reuse, R13.reuse, R89 ;  /* 0x0000000d31257223 */ /* 0x0c0fe20000000059 */
[C---:B------:R-:W-:Y:S01]  /*26d0*/  FFMA R45, R50.reuse, R13, R90 ;  /* 0x0000000d322d7223 */ /* 0x040fe2000000005a */
[CC--:B------:R-:W-:Y:S01]  /*26e0*/  FFMA R38, R49.reuse, R14.reuse, R91 ;  /* 0x0000000e31267223 */ /* 0x0c0fe2000000005b */
        /* <DEDUP_REMOVED lines=8> */
[C---:B-1----:R-:W-:Y:S01]  /*2770*/  FFMA R56, R48.reuse, R76, R56 ;  /* 0x0000004c30387223 */ /* 0x042fe20000000038 */
        /* <DEDUP_REMOVED lines=11> */
[-C--:B------:R-:W-:Y:S01]  /*2830*/  FFMA R69, R51, R13.reuse, R69 ;  /* 0x0000000d33457223 */ /* 0x080fe20000000045 */
[-C--:B------:R-:W-:Y:S01]  /*2840*/  FFMA R73, R20, R13.reuse, R73 ;  /* 0x0000000d14497223 */ /* 0x080fe20000000049 */
[-C--:B------:R-:W-:Y:S01]  /*2850*/  FFMA R61, R21, R13.reuse, R61 ;  /* 0x0000000d153d7223 */ /* 0x080fe2000000003d */
[----:B------:R-:W-:Y:S01]  /*2860*/  FFMA R65, R22, R13, R65 ;  /* 0x0000000d16417223 */ /* 0x000fe20000000041 */
[----:B------:R-:W-:Y:S01]  /*2870*/  FFMA R70, R51, R14, R70 ;  /* 0x0000000e33467223 */ /* 0x000fe20000000046 */
[----:B------:R-:W-:Y:S01]  /*2880*/  FFMA R15, R23, R15, R43 ;  /* 0x0000000f170f7223 */ /* 0x000fe2000000002b */
[C---:B------:R-:W-:Y:S01]  /*2890*/  FFMA R48, R51.reuse, R76, R41 ;  /* 0x0000004c33307223 */ /* 0x040fe20000000029 */
[C---:B------:R-:W-:Y:S01]  /*28a0*/  FFMA R49, R51.reuse, R77, R42 ;  /* 0x0000004d33317223 */ /* 0x040fe2000000002a */
[----:B------:R-:W-:Y:S01]  /*28b0*/  FFMA R50, R51, R78, R34 ;  /* 0x0000004e33327223 */ /* 0x000fe20000000022 */
[----:B------:R-:W-:Y:S01]  /*28c0*/  FFMA R13, R23, R13, R33 ;  /* 0x0000000d170d7223 */ /* 0x000fe20000000021 */
[-C--:B------:R-:W-:Y:S01]  /*28d0*/  FFMA R51, R51, R79.reuse, R35 ;  /* 0x0000004f33337223 */ /* 0x080fe20000000023 */
[C---:B------:R-:W-:Y:S01]  /*28e0*/  FFMA R43, R20.reuse, R79, R24 ;  /* 0x0000004f142b7223 */ /* 0x040fe20000000018 */
[-C--:B------:R-:W-:Y:S01]  /*28f0*/  FFMA R74, R20, R14.reuse, R74 ;  /* 0x0000000e144a7223 */ /* 0x080fe2000000004a */
[CC--:B------:R-:W-:Y:S01]  /*2900*/  FFMA R62, R21.reuse, R14.reuse, R62 ;  /* 0x0000000e153e7223 */ /* 0x0c0fe2000000003e */
[----:B------:R-:W-:Y:S01]  /*2910*/  FFMA R66, R22, R14, R66 ;  /* 0x0000000e16427223 */ /* 0x000fe20000000042 */
[C---:B------:R-:W-:Y:S01]  /*2920*/  FFMA R40, R20.reuse, R76, R99 ;  /* 0x0000004c14287223 */ /* 0x040fe20000000063 */
[CC--:B------:R-:W-:Y:S01]  /*2930*/  FFMA R41, R20.reuse, R77.reuse, R110 ;  /* 0x0000004d14297223 */ /* 0x0c0fe2000000006e */
        /* <DEDUP_REMOVED lines=12> */
[C---:B------:R-:W-:Y:S01]  /*2a00*/  FFMA R22, R23.reuse, R78, R82 ;  /* 0x0000004e17167223 */ /* 0x040fe20000000052 */
[----:B------:R-:W-:Y:S01]  /*2a10*/  FFMA R23, R23, R79, R83 ;  /* 0x0000004f17177223 */ /* 0x000fe20000000053 */
[----:B------:R-:W-:Y:S01]  /*2a20*/  IMAD.WIDE R100, R11, 0x4, R100 ;  /* 0x000000040b647825 */ /* 0x000fe200078e0264 */
[----:B------:R-:W-:Y:S06]  /*2a30*/  BAR.SYNC.DEFER_BLOCKING 0x0 ;  /* 0x0000000000007b1d */ /* 0x000fec0000010000 */
[----:B------:R-:W-:Y:S05]  /*2a40*/  @!P0 BRA `(.L_x_1) ;  /* 0xffffffd800988947 */ /* 0x000fea000383ffff */
.L_x_0:
[----:B------:R-:W0:Y:S01]  /*2a50*/  LDCU.64 UR4, c[0x0][0x390] ;  /* 0x00007200ff0477ac */ /* 0x000e220008000a00 */
[----:B------:R-:W-:Y:S01]  /*2a60*/  IMAD R3, R3, R2, R4 ;  /* 0x0000000203037224 */ /* 0x000fe200078e0204 */
[----:B------:R-:W-:-:S04]  /*2a70*/  SHF.R.S32.HI R0, RZ, 0x1f, R5 ;  /* 0x0000001fff007819 */ /* 0x000fc80000011405 */
[----:B------:R-:W-:Y:S02]  /*2a80*/  IADD3 R7, PT, PT, R3, R2, RZ ;  /* 0x0000000203077210 */ /* 0x000fe40007ffe0ff */
[C---:B------:R-:W-:Y:S02]  /*2a90*/  IADD3 R6, P0, PT, R5.reuse, R3, RZ ;  /* 0x0000000305067210 */ /* 0x040fe40007f1e0ff */
[----:B------:R-:W-:Y:S02]  /*2aa0*/  IADD3 R4, P1, PT, R5, R7, RZ ;  /* 0x0000000705047210 */ /* 0x000fe40007f3e0ff */
[-C--:B------:R-:W-:Y:S02]  /*2ab0*/  LEA.HI.X.SX32 R11, R3, R0.reuse, 0x1, P0 ;  /* 0x00000000030b7211 */ /* 0x080fe400000f0eff */
[C---:B------:R-:W-:Y:S02]  /*2ac0*/  LEA.HI.X.SX32 R9, R7.reuse, R0, 0x1, P1 ;  /* 0x0000000007097211 */ /* 0x040fe400008f0eff */
[----:B------:R-:W-:-:S02]  /*2ad0*/  IADD3 R3, PT, PT, R7, 0x4, RZ ;  /* 0x0000000407037810 */ /* 0x000fc40007ffe0ff */
[----:B0-----:R-:W-:Y:S02]  /*2ae0*/  LEA R84, P0, R6, UR4, 0x2 ;  /* 0x0000000406547c11 */ /* 0x001fe4000f8010ff */
[----:B------:R-:W-:Y:S02]  /*2af0*/  LEA R82, P1, R4, UR4, 0x2 ;  /* 0x0000000404527c11 */ /* 0x000fe4000f8210ff */
[----:B------:R-:W-:Y:S02]  /*2b00*/  IADD3 R7, PT, PT, R7, R2, RZ ;  /* 0x0000000207077210 */ /* 0x000fe40007ffe0ff */
[----:B------:R-:W-:Y:S02]  /*2b10*/  LEA.HI.X R85, R6, UR5, R11, 0x2, P0 ;  /* 0x0000000506557c11 */ /* 0x000fe400080f140b */
[----:B------:R-:W-:Y:S02]  /*2b20*/  LEA.HI.X R83, R4, UR5, R9, 0x2, P1 ;  /* 0x0000000504537c11 */ /* 0x000fe400088f1409 */
[C---:B------:R-:W-:Y:S01]  /*2b30*/  IADD3 R4, P0, PT, R5.reuse, R3, RZ ;  /* 0x0000000305047210 */ /* 0x040fe20007f1e0ff */
[----:B------:R0:W-:Y:S01]  /*2b40*/  STG.E.128 desc[UR8][R84.64], R16 ;  /* 0x0000001054007986 */ /* 0x0001e2000c101d08 */
[----:B------:R-:W-:-:S02]  /*2b50*/  IADD3 R6, P1, PT, R5, R7, RZ ;  /* 0x0000000705067210 */ /* 0x000fc40007f3e0ff */
[C---:B------:R-:W-:Y:S01]  /*2b60*/  IADD3 R9, PT, PT, R3.reuse, R2, RZ ;  /* 0x0000000203097210 */ /* 0x040fe20007ffe0ff */
[----:B------:R1:W-:Y:S01]  /*2b70*/  STG.E.128 desc[UR8][R84.64+0x10], R56 ;  /* 0x0000103854007986 */ /* 0x0003e2000c101d08 */
[----:B------:R-:W-:Y:S02]  /*2b80*/  LEA.HI.X.SX32 R3, R3, R0, 0x1, P0 ;  /* 0x0000000003037211 */ /* 0x000fe400000f0eff */
[----:B------:R-:W-:Y:S01]  /*2b90*/  LEA R80, P2, R4, UR4, 0x2 ;  /* 0x0000000404507c11 */ /* 0x000fe2000f8410ff */
[----:B------:R2:W-:Y:S01]  /*2ba0*/  STG.E.128 desc[UR8][R82.64], R36 ;  /* 0x0000002452007986 */ /* 0x0005e2000c101d08 */
[C---:B------:R-:W-:Y:S02]  /*2bb0*/  IADD3 R11, PT, PT, R7.reuse, R2, RZ ;  /* 0x00000002070b7210 */ /* 0x040fe40007ffe0ff */
[----:B------:R-:W-:Y:S02]  /*2bc0*/  LEA.HI.X.SX32 R7, R7, R0, 0x1, P1 ;  /* 0x0000000007077211 */ /* 0x000fe400008f0eff */
[----:B------:R-:W-:-:S02]  /*2bd0*/  IADD3 R10, P0, PT, R5, R9, RZ ;  /* 0x00000009050a7210 */ /* 0x000fc40007f1e0ff */
[----:B------:R-:W-:Y:S02]  /*2be0*/  LEA R78, P1, R6, UR4, 0x2 ;  /* 0x00000004064e7c11 */ /* 0x000fe4000f8210ff */
[----:B------:R-:W-:Y:S02]  /*2bf0*/  LEA.HI.X R81, R4, UR5, R3, 0x2, P2 ;  /* 0x0000000504517c11 */ /* 0x000fe400090f1403 */
[----:B------:R-:W-:Y:S02]  /*2c00*/  IADD3 R4, P2, PT, R5, R11, RZ ;  /* 0x0000000b05047210 */ /* 0x000fe40007f5e0ff */
[----:B------:R-:W-:Y:S01]  /*2c10*/  LEA.HI.X.SX32 R77, R9, R0, 0x1, P0 ;  /* 0x00000000094d7211 */ /* 0x000fe200000f0eff */
[----:B------:R3:W-:Y:S01]  /*2c20*/  STG.E.128 desc[UR8][R80.64], R28 ;  /* 0x0000001c50007986 */ /* 0x0007e2000c101d08 */
[----:B------:R-:W-:Y:S02]  /*2c30*/  LEA.HI.X R79, R6, UR5, R7, 0x2, P1 ;  /* 0x00000005064f7c11 */ /* 0x000fe400088f1407 */
[----:B------:R-:W-:-:S02]  /*2c40*/  LEA R8, P0, R10, UR4, 0x2 ;  /* 0x000000040a087c11 */ /* 0x000fc4000f8010ff */
[----:B------:R-:W-:Y:S01]  /*2c50*/  LEA.HI.X.SX32 R7, R11, R0, 0x1, P2 ;  /* 0x000000000b077211 */ /* 0x000fe200010f0eff */
[----:B------:R-:W-:Y:S01]  /*2c60*/  STG.E.128 desc[UR8][R78.64], R44 ;  /* 0x0000002c4e007986 */ /* 0x000fe2000c101d08 */
[----:B------:R-:W-:Y:S02]  /*2c70*/  LEA R6, P1, R4, UR4, 0x2 ;  /* 0x0000000404067c11 */ /* 0x000fe4000f8210ff */
[-C--:B------:R-:W-:Y:S02]  /*2c80*/  IADD3 R3, PT, PT, R9, R2.reuse, RZ ;  /* 0x0000000209037210 */ /* 0x080fe40007ffe0ff */
[----:B------:R-:W-:Y:S02]  /*2c90*/  IADD3 R87, PT, PT, R11, R2, RZ ;  /* 0x000000020b577210 */ /* 0x000fe40007ffe0ff */
[----:B------:R-:W-:Y:S02]  /*2ca0*/  LEA.HI.X R9, R10, UR5, R77, 0x2, P0 ;  /* 0x000000050a097c11 */ /* 0x000fe400080f144d */
[----:B------:R-:W-:-:S02]  /*2cb0*/  LEA.HI.X R7, R4, UR5, R7, 0x2, P1 ;  /* 0x0000000504077c11 */ /* 0x000fc400088f1407 */
[C---:B------:R-:W-:Y:S01]  /*2cc0*/  IADD3 R77, P0, PT, R5.reuse, R3, RZ ;  /* 0x00000003054d7210 */ /* 0x040fe20007f1e0ff */
[----:B------:R-:W-:Y:S01]  /*2cd0*/  STG.E.128 desc[UR8][R8.64], R52 ;  /* 0x0000003408007986 */ /* 0x000fe2000c101d08 */
[----:B------:R-:W-:Y:S02]  /*2ce0*/  IADD3 R4, P1, PT, R5, R87, RZ ;  /* 0x0000005705047210 */ /* 0x000fe40007f3e0ff */
[-C--:B------:R-:W-:Y:S01]  /*2cf0*/  LEA.HI.X.SX32 R86, R3, R0.reuse, 0x1, P0 ;  /* 0x0000000003567211 */ /* 0x080fe200000f0eff */
[----:B------:R-:W-:Y:S01]  /*2d00*/  STG.E.128 desc[UR8][R6.64], R68 ;  /* 0x0000004406007986 */ /* 0x000fe2000c101d08 */
[----:B------:R-:W-:Y:S02]  /*2d10*/  LEA R76, P0, R77, UR4, 0x2 ;  /* 0x000000044d4c7c11 */ /* 0x000fe4000f8010ff */
[----:B------:R-:W-:Y:S02]  /*2d20*/  LEA.HI.X.SX32 R11, R87, R0, 0x1, P1 ;  /* 0x00000000570b7211 */ /* 0x000fe400008f0eff */
[----:B------:R-:W-:-:S02]  /*2d30*/  LEA R10, P1, R4, UR4, 0x2 ;  /* 0x00000004040a7c11 */ /* 0x000fc4000f8210ff */
[-C--:B------:R-:W-:Y:S02]  /*2d40*/  IADD3 R3, PT, PT, R3, R2.reuse, RZ ;  /* 0x0000000203037210 */ /* 0x080fe40007ffe0ff */
[----:B------:R-:W-:Y:S02]  /*2d50*/  IADD3 R87, PT, PT, R87, R2, RZ ;  /* 0x0000000257577210 */ /* 0x000fe40007ffe0ff */
[----:B------:R-:W-:Y:S02]  /*2d60*/  LEA.HI.X R77, R77, UR5, R86, 0x2, P0 ;  /* 0x000000054d4d7c11 */ /* 0x000fe400080f1456 */
[----:B------:R-:W-:Y:S02]  /*2d70*/  LEA.HI.X R11, R4, UR5, R11, 0x2, P1 ;  /* 0x00000005040b7c11 */ /* 0x000fe400088f140b */
[C---:B------:R-:W-:Y:S01]  /*2d80*/  IADD3 R86, P0, PT, R5.reuse, R3, RZ ;  /* 0x0000000305567210 */ /* 0x040fe20007f1e0ff */
[----:B------:R-:W-:Y:S01]  /*2d90*/  STG.E.128 desc[UR8][R76.64], R48 ;  /* 0x000000304c007986 */ /* 0x000fe2000c101d08 */
[----:B------:R-:W-:-:S02]  /*2da0*/  IADD3 R4, P1, PT, R5, R87, RZ ;  /* 0x0000005705047210 */ /* 0x000fc40007f3e0ff */
[C---:B------:R-:W-:Y:S01]  /*2db0*/  IADD3 R89, PT, PT, R3.reuse, R2, RZ ;  /* 0x0000000203597210 */ /* 0x040fe20007ffe0ff */
[----:B------:R-:W-:Y:S01]  /*2dc0*/  STG.E.128 desc[UR8][R10.64], R72 ;  /* 0x000000480a007986 */ /* 0x000fe2000c101d08 */
[-C--:B0-----:R-:W-:Y:S02]  /*2dd0*/  LEA.HI.X.SX32 R17, R3, R0.reuse, 0x1, P0 ;  /* 0x0000000003117211 */ /* 0x081fe400000f0eff */
[C---:B------:R-:W-:Y:S02]  /*2de0*/  LEA.HI.X.SX32 R3, R87.reuse, R0, 0x1, P1 ;  /* 0x0000000057037211 */ /* 0x040fe400008f0eff */
[----:B------:R-:W-:Y:S02]  /*2df0*/  LEA R16, P0, R86, UR4, 0x2 ;  /* 0x0000000456107c11 */ /* 0x000fe4000f8010ff */
[----:B------:R-:W-:Y:S02]  /*2e00*/  LEA R18, P1, R4, UR4, 0x2 ;  /* 0x0000000404127c11 */ /* 0x000fe4000f8210ff */
[----:B------:R-:W-:-:S02]  /*2e10*/  IADD3 R87, PT, PT, R87, R2, RZ ;  /* 0x0000000257577210 */ /* 0x000fc40007ffe0ff */
[----:B------:R-:W-:Y:S02]  /*2e20*/  LEA.HI.X R17, R86, UR5, R17, 0x2, P0 ;  /* 0x0000000556117c11 */ /* 0x000fe400080f1411 */
[----:B------:R-:W-:Y:S02]  /*2e30*/  LEA.HI.X R19, R4, UR5, R3, 0x2, P1 ;  /* 0x0000000504137c11 */ /* 0x000fe400088f1403 */
[C---:B-1----:R-:W-:Y:S01]  /*2e40*/  IADD3 R56, P0, PT, R5.reuse, R89, RZ ;  /* 0x0000005905387210 */ /* 0x042fe20007f1e0ff */
[----:B------:R-:W-:Y:S01]  /*2e50*/  STG.E.128 desc[UR8][R16.64], R40 ;  /* 0x0000002810007986 */ /* 0x000fe2000c101d08 */
[----:B------:R-:W-:Y:S02]  /*2e60*/  IADD3 R3, P1, PT, R5, R87, RZ ;  /* 0x0000005705037210 */ /* 0x000fe40007f3e0ff */
[-C--:B--2---:R-:W-:Y:S01]  /*2e70*/  LEA.HI.X.SX32 R37, R89, R0.reuse, 0x1, P0 ;  /* 0x0000000059257211 */ /* 0x084fe200000f0eff */
[----:B------:R-:W-:Y:S01]  /*2e80*/  STG.E.128 desc[UR8][R18.64], R60 ;  /* 0x0000003c12007986 */ /* 0x000fe2000c101d08 */
[----:B------:R-:W-:-:S02]  /*2e90*/  LEA.HI.X.SX32 R4, R87, R0, 0x1, P1 ;  /* 0x0000000057047211 */ /* 0x000fc400008f0eff */
[C---:B------:R-:W-:Y:S02]  /*2ea0*/  LEA R36, P0, R56.reuse, UR4, 0x2 ;  /* 0x0000000438247c11 */ /* 0x040fe4000f8010ff */
[----:B------:R-:W-:Y:S02]  /*2eb0*/  LEA R38, P1, R3, UR4, 0x2 ;  /* 0x0000000403267c11 */ /* 0x000fe4000f8210ff */
[-C--:B------:R-:W-:Y:S02]  /*2ec0*/  IADD3 R89, PT, PT, R89, R2.reuse, RZ ;  /* 0x0000000259597210 */ /* 0x080fe40007ffe0ff */
[----:B------:R-:W-:Y:S02]  /*2ed0*/  LEA.HI.X R37, R56, UR5, R37, 0x2, P0 ;  /* 0x0000000538257c11 */ /* 0x000fe400080f1425 */
[----:B------:R-:W-:Y:S02]  /*2ee0*/  LEA.HI.X R39, R3, UR5, R4, 0x2, P1 ;  /* 0x0000000503277c11 */ /* 0x000fe400088f1404 */
[----:B------:R-:W-:Y:S01]  /*2ef0*/  IADD3 R87, PT, PT, R87, R2, RZ ;  /* 0x0000000257577210 */ /* 0x000fe20007ffe0ff */
[----:B------:R-:W-:Y:S01]  /*2f00*/  STG.E.128 desc[UR8][R36.64], R32 ;  /* 0x0000002024007986 */ /* 0x000fe2000c101d08 */
[----:B------:R-:W-:-:S02]  /*2f10*/  IADD3 R3, P0, PT, R5, R89, RZ ;  /* 0x0000005905037210 */ /* 0x000fc40007f1e0ff */
[----:B------:R-:W-:Y:S01]  /*2f20*/  IADD3 R56, PT, PT, R89, R2, RZ ;  /* 0x0000000259387210 */ /* 0x000fe20007ffe0ff */
[----:B------:R-:W-:Y:S01]  /*2f30*/  STG.E.128 desc[UR8][R38.64], R64 ;  /* 0x0000004026007986 */ /* 0x000fe2000c101d08 */
[----:B------:R-:W-:Y:S02]  /*2f40*/  IADD3 R57, P2, PT, R5, R87, RZ ;  /* 0x0000005705397210 */ /* 0x000fe40007f5e0ff */
[----:B------:R-:W-:Y:S02]  /*2f50*/  LEA.HI.X.SX32 R58, R89, R0, 0x1, P0 ;  /* 0x00000000593a7211 */ /* 0x000fe400000f0eff */
[----:B---3--:R-:W-:Y:S02]  /*2f60*/  IADD3 R29, P0, PT, R5, R56, RZ ;  /* 0x00000038051d7210 */ /* 0x008fe40007f1e0ff */
[----:B------:R-:W-:Y:S02]  /*2f70*/  LEA R2, P1, R3, UR4, 0x2 ;  /* 0x0000000403027c11 */ /* 0x000fe4000f8210ff */
[----:B------:R-:W-:-:S02]  /*2f80*/  LEA.HI.X.SX32 R30, R87, R0, 0x1, P2 ;  /* 0x00000000571e7211 */ /* 0x000fc400010f0eff */
[----:B------:R-:W-:Y:S02]  /*2f90*/  LEA R4, P2, R57, UR4, 0x2 ;  /* 0x0000000439047c11 */ /* 0x000fe4000f8410ff */
[----:B------:R-:W-:Y:S02]  /*2fa0*/  LEA.HI.X.SX32 R0, R56, R0, 0x1, P0 ;  /* 0x0000000038007211 */ /* 0x000fe400000f0eff */
[----:B------:R-:W-:Y:S02]  /*2fb0*/  LEA R28, P0, R29, UR4, 0x2 ;  /* 0x000000041d1c7c11 */ /* 0x000fe4000f8010ff */
[----:B------:R-:W-:Y:S02]  /*2fc0*/  LEA.HI.X R3, R3, UR5, R58, 0x2, P1 ;  /* 0x0000000503037c11 */ /* 0x000fe400088f143a */
[----:B------:R-:W-:Y:S02]  /*2fd0*/  LEA.HI.X R5, R57, UR5, R30, 0x2, P2 ;  /* 0x0000000539057c11 */ /* 0x000fe400090f141e */
[----:B------:R-:W-:Y:S01]  /*2fe0*/  LEA.HI.X R29, R29, UR5, R0, 0x2, P0 ;  /* 0x000000051d1d7c11 */ /* 0x000fe200080f1400 */
[----:B------:R-:W-:Y:S04]  /*2ff0*/  STG.E.128 desc[UR8][R2.64], R24 ;  /* 0x0000001802007986 */ /* 0x000fe8000c101d08 */
[----:B------:R-:W-:Y:S04]  /*3000*/  STG.E.128 desc[UR8][R4.64], R12 ;  /* 0x0000000c04007986 */ /* 0x000fe8000c101d08 */
[----:B------:R-:W-:Y:S01]  /*3010*/  STG.E.128 desc[UR8][R28.64], R20 ;  /* 0x000000141c007986 */ /* 0x000fe2000c101d08 */
[----:B------:R-:W-:Y:S05]  /*3020*/  EXIT ;  /* 0x000000000000794d */ /* 0x000fea0003800000 */
.L_x_2:
[----:B------:R-:W-:-:S00]  /*3030*/  BRA `(.L_x_2) ;  /* 0xfffffffc00fc7947 */ /* 0x000fc0000383ffff */
[----:B------:R-:W-:-:S00]  /*3040*/  NOP ;  /* 0x0000000000007918 */ /* 0x000fc00000000000 */
        /* <DEDUP_REMOVED lines=11> */
.L_x_3:


//--------------------- .nv.shared._Z22sgemm_vectorize_kernelILi64ELi64ELi8ELi8ELi8EEvPfS0_S0_iii --------------------------
	.section	.nv.shared._Z22sgemm_vectorize_kernelILi64ELi64ELi8ELi8ELi8EEvPfS0_S0_iii,"aw",@nobits
	.sectionflags	@""
	.align	4
.nv.shared._Z22sgemm_vectorize_kernelILi64ELi64ELi8ELi8ELi8EEvPfS0_S0_iii:
	.zero		5120


//--------------------- .nv.shared.reserved.0     --------------------------
	.section	.nv.shared.reserved.0,"aw",@nobits
	.weak		__nv_reservedSMEM_offset_0_alias
	.size		__nv_reservedSMEM_offset_0_alias, 0, 64
	.other		__nv_reservedSMEM_offset_0_alias,@"STO_CUDA_RESERVED_SHARED STV_DEFAULT"
__nv_reservedSMEM_offset_0_alias:
	.zero		0
	.zero		64


//--------------------- .nv.constant0._Z22sgemm_vectorize_kernelILi64ELi64ELi8ELi8ELi8EEvPfS0_S0_iii --------------------------
	.section	.nv.constant0._Z22sgemm_vectorize_kernelILi64ELi64ELi8ELi8ELi8EEvPfS0_S0_iii,"a",@progbits
	.sectionflags	@""
	.align	4
.nv.constant0._Z22sgemm_vectorize_kernelILi64ELi64ELi8ELi8ELi8EEvPfS0_S0_iii:
	.zero		932


//--------------------- SYMBOLS --------------------------

	.type		.nv.reservedSmem.offset0,@object
	.size		.nv.reservedSmem.offset0,0x4
	.type		.nv.reservedSmem.cap,@object
	.size		.nv.reservedSmem.cap,0x4
